//
// Generated by NVIDIA NVVM Compiler
//
// Compiler Build ID: CL-36424714
// Cuda compilation tools, release 13.0, V13.0.88
// Based on NVVM 20.0.0
//

.version 9.0
.target sm_100
.address_size 64

	// .globl	_Z25sgemm_smem_2DThreadTilingiiifPKfS0_fPf
// _ZZ25sgemm_smem_2DThreadTilingiiifPKfS0_fPfE2As has been demoted
// _ZZ25sgemm_smem_2DThreadTilingiiifPKfS0_fPfE2Bs has been demoted

.visible .entry _Z25sgemm_smem_2DThreadTilingiiifPKfS0_fPf(
	.param .u32 _Z25sgemm_smem_2DThreadTilingiiifPKfS0_fPf_param_0,
	.param .u32 _Z25sgemm_smem_2DThreadTilingiiifPKfS0_fPf_param_1,
	.param .u32 _Z25sgemm_smem_2DThreadTilingiiifPKfS0_fPf_param_2,
	.param .f32 _Z25sgemm_smem_2DThreadTilingiiifPKfS0_fPf_param_3,
	.param .u64 .ptr .align 1 _Z25sgemm_smem_2DThreadTilingiiifPKfS0_fPf_param_4,
	.param .u64 .ptr .align 1 _Z25sgemm_smem_2DThreadTilingiiifPKfS0_fPf_param_5,
	.param .f32 _Z25sgemm_smem_2DThreadTilingiiifPKfS0_fPf_param_6,
	.param .u64 .ptr .align 1 _Z25sgemm_smem_2DThreadTilingiiifPKfS0_fPf_param_7
)
{
	.reg .pred 	%p<196>;
	.reg .b32 	%r<356>;
	.reg .b32 	%f<797>;
	.reg .b64 	%rd<123>;
	// demoted variable
	.shared .align 4 .b8 _ZZ25sgemm_smem_2DThreadTilingiiifPKfS0_fPfE2As[4096];
	// demoted variable
	.shared .align 4 .b8 _ZZ25sgemm_smem_2DThreadTilingiiifPKfS0_fPfE2Bs[4096];
	ld.param.u32 	%r34, [_Z25sgemm_smem_2DThreadTilingiiifPKfS0_fPf_param_2];
	ld.param.u64 	%rd19, [_Z25sgemm_smem_2DThreadTilingiiifPKfS0_fPf_param_4];
	ld.param.u64 	%rd20, [_Z25sgemm_smem_2DThreadTilingiiifPKfS0_fPf_param_5];
	cvta.to.global.u64 	%rd1, %rd19;
	cvta.to.global.u64 	%rd2, %rd20;
	mov.u32 	%r35, %ctaid.y;
	mov.u32 	%r36, %ctaid.x;
	shl.b32 	%r1, %r35, 7;
	shl.b32 	%r2, %r36, 7;
	setp.lt.s32 	%p1, %r34, 1;
	mov.f32 	%f733, 0f00000000;
	mov.f32 	%f734, %f733;
	mov.f32 	%f735, %f733;
	mov.f32 	%f736, %f733;
	mov.f32 	%f737, %f733;
	mov.f32 	%f738, %f733;
	mov.f32 	%f739, %f733;
	mov.f32 	%f740, %f733;
	mov.f32 	%f741, %f733;
	mov.f32 	%f742, %f733;
	mov.f32 	%f743, %f733;
	mov.f32 	%f744, %f733;
	mov.f32 	%f745, %f733;
	mov.f32 	%f746, %f733;
	mov.f32 	%f747, %f733;
	mov.f32 	%f748, %f733;
	mov.f32 	%f749, %f733;
	mov.f32 	%f750, %f733;
	mov.f32 	%f751, %f733;
	mov.f32 	%f752, %f733;
	mov.f32 	%f753, %f733;
	mov.f32 	%f754, %f733;
	mov.f32 	%f755, %f733;
	mov.f32 	%f756, %f733;
	mov.f32 	%f757, %f733;
	mov.f32 	%f758, %f733;
	mov.f32 	%f759, %f733;
	mov.f32 	%f760, %f733;
	mov.f32 	%f761, %f733;
	mov.f32 	%f762, %f733;
	mov.f32 	%f763, %f733;
	mov.f32 	%f764, %f733;
	mov.f32 	%f765, %f733;
	mov.f32 	%f766, %f733;
	mov.f32 	%f767, %f733;
	mov.f32 	%f768, %f733;
	mov.f32 	%f769, %f733;
	mov.f32 	%f770, %f733;
	mov.f32 	%f771, %f733;
	mov.f32 	%f772, %f733;
	mov.f32 	%f773, %f733;
	mov.f32 	%f774, %f733;
	mov.f32 	%f775, %f733;
	mov.f32 	%f776, %f733;
	mov.f32 	%f777, %f733;
	mov.f32 	%f778, %f733;
	mov.f32 	%f779, %f733;
	mov.f32 	%f780, %f733;
	mov.f32 	%f781, %f733;
	mov.f32 	%f782, %f733;
	mov.f32 	%f783, %f733;
	mov.f32 	%f784, %f733;
	mov.f32 	%f785, %f733;
	mov.f32 	%f786, %f733;
	mov.f32 	%f787, %f733;
	mov.f32 	%f788, %f733;
	mov.f32 	%f789, %f733;
	mov.f32 	%f790, %f733;
	mov.f32 	%f791, %f733;
	mov.f32 	%f792, %f733;
	mov.f32 	%f793, %f733;
	mov.f32 	%f794, %f733;
	mov.f32 	%f795, %f733;
	mov.f32 	%f796, %f733;
	@%p1 bra 	$L__BB0_5;
	ld.param.u32 	%r350, [_Z25sgemm_smem_2DThreadTilingiiifPKfS0_fPf_param_2];
	mul.wide.u32 	%rd21, %r2, 4;
	add.s64 	%rd122, %rd2, %rd21;
	mul.lo.s32 	%r38, %r350, %r1;
	mul.wide.s32 	%rd22, %r38, 4;
	add.s64 	%rd121, %rd1, %rd22;
	mov.b32 	%r353, 0;
	mov.f32 	%f733, 0f00000000;
	mov.u32 	%r40, %tid.x;
	shl.b32 	%r41, %r40, 5;
	and.b32  	%r42, %r41, 480;
	mov.u32 	%r43, _ZZ25sgemm_smem_2DThreadTilingiiifPKfS0_fPfE2Bs;
	add.s32 	%r44, %r42, %r43;
	add.s32 	%r4, %r44, 16;
	shr.u32 	%r47, %r40, 7;
	and.b32  	%r48, %r40, 127;
$L__BB0_2:
	ld.param.u32 	%r351, [_Z25sgemm_smem_2DThreadTilingiiifPKfS0_fPf_param_2];
	ld.param.u32 	%r276, [_Z25sgemm_smem_2DThreadTilingiiifPKfS0_fPf_param_1];
	shl.b32 	%r45, %r276, 1;
	shl.b32 	%r46, %r276, 2;
	mad.lo.s32 	%r49, %r47, %r276, %r48;
	add.s32 	%r50, %r49, %r46;
	add.s32 	%r51, %r50, %r45;
	add.s32 	%r52, %r49, %r45;
	shl.b32 	%r53, %r351, 5;
	shl.b32 	%r54, %r351, 6;
	shr.u32 	%r55, %r40, 3;
	and.b32  	%r56, %r40, 7;
	mad.lo.s32 	%r57, %r55, %r351, %r56;
	add.s32 	%r58, %r57, %r54;
	add.s32 	%r59, %r58, %r53;
	add.s32 	%r60, %r57, %r53;
	mul.wide.u32 	%rd23, %r57, 4;
	add.s64 	%rd24, %rd121, %rd23;
	ld.global.f32 	%f261, [%rd24];
	mov.u32 	%r61, _ZZ25sgemm_smem_2DThreadTilingiiifPKfS0_fPfE2As;
	shl.b32 	%r62, %r40, 2;
	add.s32 	%r63, %r61, %r62;
	st.shared.f32 	[%r63], %f261;
	mul.wide.u32 	%rd25, %r60, 4;
	add.s64 	%rd26, %rd121, %rd25;
	ld.global.f32 	%f262, [%rd26];
	st.shared.f32 	[%r63+1024], %f262;
	mul.wide.u32 	%rd27, %r58, 4;
	add.s64 	%rd28, %rd121, %rd27;
	ld.global.f32 	%f263, [%rd28];
	st.shared.f32 	[%r63+2048], %f263;
	mul.wide.u32 	%rd29, %r59, 4;
	add.s64 	%rd30, %rd121, %rd29;
	ld.global.f32 	%f264, [%rd30];
	st.shared.f32 	[%r63+3072], %f264;
	mul.wide.s32 	%rd31, %r49, 4;
	add.s64 	%rd32, %rd122, %rd31;
	ld.global.f32 	%f265, [%rd32];
	add.s32 	%r64, %r43, %r62;
	st.shared.f32 	[%r64], %f265;
	mul.wide.s32 	%rd33, %r52, 4;
	add.s64 	%rd34, %rd122, %rd33;
	ld.global.f32 	%f266, [%rd34];
	st.shared.f32 	[%r64+1024], %f266;
	mul.wide.s32 	%rd35, %r50, 4;
	add.s64 	%rd36, %rd122, %rd35;
	ld.global.f32 	%f267, [%rd36];
	st.shared.f32 	[%r64+2048], %f267;
	mul.wide.s32 	%rd37, %r51, 4;
	add.s64 	%rd38, %rd122, %rd37;
	ld.global.f32 	%f268, [%rd38];
	st.shared.f32 	[%r64+3072], %f268;
	bar.sync 	0;
	mov.b32 	%r355, 128;
	mov.u32 	%r354, %r4;
$L__BB0_3:
	mov.u32 	%r65, %tid.x;
	shl.b32 	%r66, %r65, 4;
	and.b32  	%r67, %r66, 16128;
	mov.u32 	%r68, _ZZ25sgemm_smem_2DThreadTilingiiifPKfS0_fPfE2As;
	add.s32 	%r69, %r68, %r67;
	add.s32 	%r70, %r69, %r355;
	ld.shared.f32 	%f269, [%r70+-128];
	ld.shared.f32 	%f270, [%r70+-96];
	ld.shared.f32 	%f271, [%r70+-64];
	ld.shared.f32 	%f272, [%r70+-32];
	ld.shared.f32 	%f273, [%r70];
	ld.shared.f32 	%f274, [%r70+32];
	ld.shared.f32 	%f275, [%r70+64];
	ld.shared.f32 	%f276, [%r70+96];
	ld.shared.f32 	%f277, [%r354+-16];
	ld.shared.f32 	%f278, [%r354+-12];
	ld.shared.f32 	%f279, [%r354+-8];
	ld.shared.f32 	%f280, [%r354+-4];
	ld.shared.f32 	%f281, [%r354];
	ld.shared.f32 	%f282, [%r354+4];
	ld.shared.f32 	%f283, [%r354+8];
	ld.shared.f32 	%f284, [%r354+12];
	fma.rn.f32 	%f796, %f269, %f277, %f796;
	fma.rn.f32 	%f795, %f269, %f278, %f795;
	fma.rn.f32 	%f794, %f269, %f279, %f794;
	fma.rn.f32 	%f793, %f269, %f280, %f793;
	fma.rn.f32 	%f792, %f269, %f281, %f792;
	fma.rn.f32 	%f791, %f269, %f282, %f791;
	fma.rn.f32 	%f790, %f269, %f283, %f790;
	fma.rn.f32 	%f789, %f269, %f284, %f789;
	fma.rn.f32 	%f788, %f270, %f277, %f788;
	fma.rn.f32 	%f787, %f270, %f278, %f787;
	fma.rn.f32 	%f786, %f270, %f279, %f786;
	fma.rn.f32 	%f785, %f270, %f280, %f785;
	fma.rn.f32 	%f784, %f270, %f281, %f784;
	fma.rn.f32 	%f783, %f270, %f282, %f783;
	fma.rn.f32 	%f782, %f270, %f283, %f782;
	fma.rn.f32 	%f781, %f270, %f284, %f781;
	fma.rn.f32 	%f780, %f271, %f277, %f780;
	fma.rn.f32 	%f779, %f271, %f278, %f779;
	fma.rn.f32 	%f778, %f271, %f279, %f778;
	fma.rn.f32 	%f777, %f271, %f280, %f777;
	fma.rn.f32 	%f776, %f271, %f281, %f776;
	fma.rn.f32 	%f775, %f271, %f282, %f775;
	fma.rn.f32 	%f774, %f271, %f283, %f774;
	fma.rn.f32 	%f773, %f271, %f284, %f773;
	fma.rn.f32 	%f772, %f272, %f277, %f772;
	fma.rn.f32 	%f771, %f272, %f278, %f771;
	fma.rn.f32 	%f770, %f272, %f279, %f770;
	fma.rn.f32 	%f769, %f272, %f280, %f769;
	fma.rn.f32 	%f768, %f272, %f281, %f768;
	fma.rn.f32 	%f767, %f272, %f282, %f767;
	fma.rn.f32 	%f766, %f272, %f283, %f766;
	fma.rn.f32 	%f765, %f272, %f284, %f765;
	fma.rn.f32 	%f764, %f273, %f277, %f764;
	fma.rn.f32 	%f763, %f273, %f278, %f763;
	fma.rn.f32 	%f762, %f273, %f279, %f762;
	fma.rn.f32 	%f761, %f273, %f280, %f761;
	fma.rn.f32 	%f760, %f273, %f281, %f760;
	fma.rn.f32 	%f759, %f273, %f282, %f759;
	fma.rn.f32 	%f758, %f273, %f283, %f758;
	fma.rn.f32 	%f757, %f273, %f284, %f757;
	fma.rn.f32 	%f756, %f274, %f277, %f756;
	fma.rn.f32 	%f755, %f274, %f278, %f755;
	fma.rn.f32 	%f754, %f274, %f279, %f754;
	fma.rn.f32 	%f753, %f274, %f280, %f753;
	fma.rn.f32 	%f752, %f274, %f281, %f752;
	fma.rn.f32 	%f751, %f274, %f282, %f751;
	fma.rn.f32 	%f750, %f274, %f283, %f750;
	fma.rn.f32 	%f749, %f274, %f284, %f749;
	fma.rn.f32 	%f748, %f275, %f277, %f748;
	fma.rn.f32 	%f747, %f275, %f278, %f747;
	fma.rn.f32 	%f746, %f275, %f279, %f746;
	fma.rn.f32 	%f745, %f275, %f280, %f745;
	fma.rn.f32 	%f744, %f275, %f281, %f744;
	fma.rn.f32 	%f743, %f275, %f282, %f743;
	fma.rn.f32 	%f742, %f275, %f283, %f742;
	fma.rn.f32 	%f741, %f275, %f284, %f741;
	fma.rn.f32 	%f740, %f276, %f277, %f740;
	fma.rn.f32 	%f739, %f276, %f278, %f739;
	fma.rn.f32 	%f738, %f276, %f279, %f738;
	fma.rn.f32 	%f737, %f276, %f280, %f737;
	fma.rn.f32 	%f736, %f276, %f281, %f736;
	fma.rn.f32 	%f735, %f276, %f282, %f735;
	fma.rn.f32 	%f734, %f276, %f283, %f734;
	fma.rn.f32 	%f733, %f276, %f284, %f733;
	add.s32 	%r355, %r355, 4;
	add.s32 	%r354, %r354, 512;
	setp.ne.s32 	%p2, %r355, 160;
	@%p2 bra 	$L__BB0_3;
	ld.param.u32 	%r352, [_Z25sgemm_smem_2DThreadTilingiiifPKfS0_fPf_param_2];
	ld.param.u32 	%r277, [_Z25sgemm_smem_2DThreadTilingiiifPKfS0_fPf_param_1];
	bar.sync 	0;
	add.s32 	%r353, %r353, 8;
	setp.lt.s32 	%p3, %r353, %r352;
	shl.b32 	%r71, %r277, 3;
	mul.wide.s32 	%rd39, %r71, 4;
	add.s64 	%rd122, %rd122, %rd39;
	add.s64 	%rd121, %rd121, 32;
	@%p3 bra 	$L__BB0_2;
$L__BB0_5:
	ld.param.u32 	%r278, [_Z25sgemm_smem_2DThreadTilingiiifPKfS0_fPf_param_1];
	ld.param.u32 	%r212, [_Z25sgemm_smem_2DThreadTilingiiifPKfS0_fPf_param_0];
	mov.u32 	%r72, %tid.x;
	shr.u32 	%r73, %r72, 1;
	and.b32  	%r74, %r73, 504;
	mov.u32 	%r75, %ctaid.y;
	shl.b32 	%r76, %r75, 7;
	add.s32 	%r5, %r74, %r76;
	shl.b32 	%r77, %r72, 3;
	and.b32  	%r78, %r77, 120;
	mov.u32 	%r79, %ctaid.x;
	shl.b32 	%r80, %r79, 7;
	or.b32  	%r81, %r78, %r80;
	setp.lt.s32 	%p4, %r5, %r212;
	setp.lt.s32 	%p5, %r81, %r278;
	and.pred  	%p6, %p4, %p5;
	@%p6 bra 	$L__BB0_6;
	bra.uni 	$L__BB0_7;
$L__BB0_6:
	ld.param.u64 	%rd111, [_Z25sgemm_smem_2DThreadTilingiiifPKfS0_fPf_param_7];
	ld.param.f32 	%f541, [_Z25sgemm_smem_2DThreadTilingiiifPKfS0_fPf_param_6];
	ld.param.f32 	%f477, [_Z25sgemm_smem_2DThreadTilingiiifPKfS0_fPf_param_3];
	ld.param.u32 	%r279, [_Z25sgemm_smem_2DThreadTilingiiifPKfS0_fPf_param_1];
	shr.u32 	%r83, %r72, 4;
	mul.lo.s32 	%r84, %r83, %r279;
	shl.b32 	%r85, %r84, 3;
	shl.b32 	%r86, %r72, 3;
	and.b32  	%r87, %r86, 120;
	add.s32 	%r88, %r85, %r87;
	cvt.s64.s32 	%rd40, %r88;
	mov.u32 	%r89, %ctaid.y;
	mul.lo.s32 	%r90, %r89, %r279;
	shl.b32 	%r91, %r90, 7;
	mov.u32 	%r92, %ctaid.x;
	shl.b32 	%r93, %r92, 7;
	add.s32 	%r94, %r91, %r93;
	cvt.s64.s32 	%rd41, %r94;
	add.s64 	%rd42, %rd40, %rd41;
	cvta.to.global.u64 	%rd43, %rd111;
	shl.b64 	%rd44, %rd42, 2;
	add.s64 	%rd45, %rd43, %rd44;
	ld.global.f32 	%f285, [%rd45];
	mul.f32 	%f286, %f541, %f285;
	fma.rn.f32 	%f287, %f477, %f796, %f286;
	st.global.f32 	[%rd45], %f287;
$L__BB0_7:
	ld.param.u32 	%r280, [_Z25sgemm_smem_2DThreadTilingiiifPKfS0_fPf_param_1];
	ld.param.u32 	%r213, [_Z25sgemm_smem_2DThreadTilingiiifPKfS0_fPf_param_0];
	setp.ge.s32 	%p7, %r5, %r213;
	add.s32 	%r95, %r81, 1;
	setp.ge.s32 	%p8, %r95, %r280;
	or.pred  	%p9, %p7, %p8;
	@%p9 bra 	$L__BB0_9;
	ld.param.u64 	%rd112, [_Z25sgemm_smem_2DThreadTilingiiifPKfS0_fPf_param_7];
	ld.param.f32 	%f542, [_Z25sgemm_smem_2DThreadTilingiiifPKfS0_fPf_param_6];
	ld.param.f32 	%f478, [_Z25sgemm_smem_2DThreadTilingiiifPKfS0_fPf_param_3];
	ld.param.u32 	%r281, [_Z25sgemm_smem_2DThreadTilingiiifPKfS0_fPf_param_1];
	shr.u32 	%r97, %r72, 4;
	mul.lo.s32 	%r98, %r97, %r281;
	shl.b32 	%r99, %r98, 3;
	shl.b32 	%r100, %r72, 3;
	and.b32  	%r101, %r100, 120;
	add.s32 	%r102, %r99, %r101;
	cvt.s64.s32 	%rd46, %r102;
	mov.u32 	%r103, %ctaid.y;
	mul.lo.s32 	%r104, %r103, %r281;
	shl.b32 	%r105, %r104, 7;
	mov.u32 	%r106, %ctaid.x;
	shl.b32 	%r107, %r106, 7;
	add.s32 	%r108, %r105, %r107;
	cvt.s64.s32 	%rd47, %r108;
	add.s64 	%rd48, %rd46, %rd47;
	cvta.to.global.u64 	%rd49, %rd112;
	shl.b64 	%rd50, %rd48, 2;
	add.s64 	%rd51, %rd49, %rd50;
	ld.global.f32 	%f288, [%rd51+4];
	mul.f32 	%f289, %f542, %f288;
	fma.rn.f32 	%f290, %f478, %f795, %f289;
	st.global.f32 	[%rd51+4], %f290;
$L__BB0_9:
	ld.param.u32 	%r282, [_Z25sgemm_smem_2DThreadTilingiiifPKfS0_fPf_param_1];
	ld.param.u32 	%r214, [_Z25sgemm_smem_2DThreadTilingiiifPKfS0_fPf_param_0];
	setp.ge.s32 	%p10, %r5, %r214;
	add.s32 	%r109, %r81, 2;
	setp.ge.s32 	%p11, %r109, %r282;
	or.pred  	%p12, %p10, %p11;
	@%p12 bra 	$L__BB0_11;
	ld.param.u64 	%rd113, [_Z25sgemm_smem_2DThreadTilingiiifPKfS0_fPf_param_7];
	ld.param.f32 	%f543, [_Z25sgemm_smem_2DThreadTilingiiifPKfS0_fPf_param_6];
	ld.param.f32 	%f479, [_Z25sgemm_smem_2DThreadTilingiiifPKfS0_fPf_param_3];
	ld.param.u32 	%r283, [_Z25sgemm_smem_2DThreadTilingiiifPKfS0_fPf_param_1];
	shr.u32 	%r111, %r72, 4;
	mul.lo.s32 	%r112, %r111, %r283;
	shl.b32 	%r113, %r112, 3;
	shl.b32 	%r114, %r72, 3;
	and.b32  	%r115, %r114, 120;
	add.s32 	%r116, %r113, %r115;
	cvt.s64.s32 	%rd52, %r116;
	mov.u32 	%r117, %ctaid.y;
	mul.lo.s32 	%r118, %r117, %r283;
	shl.b32 	%r119, %r118, 7;
	mov.u32 	%r120, %ctaid.x;
	shl.b32 	%r121, %r120, 7;
	add.s32 	%r122, %r119, %r121;
	cvt.s64.s32 	%rd53, %r122;
	add.s64 	%rd54, %rd52, %rd53;
	cvta.to.global.u64 	%rd55, %rd113;
	shl.b64 	%rd56, %rd54, 2;
	add.s64 	%rd57, %rd55, %rd56;
	ld.global.f32 	%f291, [%rd57+8];
	mul.f32 	%f292, %f543, %f291;
	fma.rn.f32 	%f293, %f479, %f794, %f292;
	st.global.f32 	[%rd57+8], %f293;
$L__BB0_11:
	ld.param.u32 	%r284, [_Z25sgemm_smem_2DThreadTilingiiifPKfS0_fPf_param_1];
	ld.param.u32 	%r215, [_Z25sgemm_smem_2DThreadTilingiiifPKfS0_fPf_param_0];
	setp.ge.s32 	%p13, %r5, %r215;
	add.s32 	%r123, %r81, 3;
	setp.ge.s32 	%p14, %r123, %r284;
	or.pred  	%p15, %p13, %p14;
	@%p15 bra 	$L__BB0_13;
	ld.param.u64 	%rd114, [_Z25sgemm_smem_2DThreadTilingiiifPKfS0_fPf_param_7];
	ld.param.f32 	%f544, [_Z25sgemm_smem_2DThreadTilingiiifPKfS0_fPf_param_6];
	ld.param.f32 	%f480, [_Z25sgemm_smem_2DThreadTilingiiifPKfS0_fPf_param_3];
	ld.param.u32 	%r285, [_Z25sgemm_smem_2DThreadTilingiiifPKfS0_fPf_param_1];
	shr.u32 	%r125, %r72, 4;
	mul.lo.s32 	%r126, %r125, %r285;
	shl.b32 	%r127, %r126, 3;
	shl.b32 	%r128, %r72, 3;
	and.b32  	%r129, %r128, 120;
	add.s32 	%r130, %r127, %r129;
	cvt.s64.s32 	%rd58, %r130;
	mov.u32 	%r131, %ctaid.y;
	mul.lo.s32 	%r132, %r131, %r285;
	shl.b32 	%r133, %r132, 7;
	mov.u32 	%r134, %ctaid.x;
	shl.b32 	%r135, %r134, 7;
	add.s32 	%r136, %r133, %r135;
	cvt.s64.s32 	%rd59, %r136;
	add.s64 	%rd60, %rd58, %rd59;
	cvta.to.global.u64 	%rd61, %rd114;
	shl.b64 	%rd62, %rd60, 2;
	add.s64 	%rd63, %rd61, %rd62;
	ld.global.f32 	%f294, [%rd63+12];
	mul.f32 	%f295, %f544, %f294;
	fma.rn.f32 	%f296, %f480, %f793, %f295;
	st.global.f32 	[%rd63+12], %f296;
$L__BB0_13:
	ld.param.u32 	%r286, [_Z25sgemm_smem_2DThreadTilingiiifPKfS0_fPf_param_1];
	ld.param.u32 	%r216, [_Z25sgemm_smem_2DThreadTilingiiifPKfS0_fPf_param_0];
	setp.ge.s32 	%p16, %r5, %r216;
	add.s32 	%r137, %r81, 4;
	setp.ge.s32 	%p17, %r137, %r286;
	or.pred  	%p18, %p16, %p17;
	@%p18 bra 	$L__BB0_15;
	ld.param.u64 	%rd115, [_Z25sgemm_smem_2DThreadTilingiiifPKfS0_fPf_param_7];
	ld.param.f32 	%f545, [_Z25sgemm_smem_2DThreadTilingiiifPKfS0_fPf_param_6];
	ld.param.f32 	%f481, [_Z25sgemm_smem_2DThreadTilingiiifPKfS0_fPf_param_3];
	ld.param.u32 	%r287, [_Z25sgemm_smem_2DThreadTilingiiifPKfS0_fPf_param_1];
	shr.u32 	%r139, %r72, 4;
	mul.lo.s32 	%r140, %r139, %r287;
	shl.b32 	%r141, %r140, 3;
	shl.b32 	%r142, %r72, 3;
	and.b32  	%r143, %r142, 120;
	add.s32 	%r144, %r141, %r143;
	cvt.s64.s32 	%rd64, %r144;
	mov.u32 	%r145, %ctaid.y;
	mul.lo.s32 	%r146, %r145, %r287;
	shl.b32 	%r147, %r146, 7;
	mov.u32 	%r148, %ctaid.x;
	shl.b32 	%r149, %r148, 7;
	add.s32 	%r150, %r147, %r149;
	cvt.s64.s32 	%rd65, %r150;
	add.s64 	%rd66, %rd64, %rd65;
	cvta.to.global.u64 	%rd67, %rd115;
	shl.b64 	%rd68, %rd66, 2;
	add.s64 	%rd69, %rd67, %rd68;
	ld.global.f32 	%f297, [%rd69+16];
	mul.f32 	%f298, %f545, %f297;
	fma.rn.f32 	%f299, %f481, %f792, %f298;
	st.global.f32 	[%rd69+16], %f299;
$L__BB0_15:
	ld.param.u32 	%r288, [_Z25sgemm_smem_2DThreadTilingiiifPKfS0_fPf_param_1];
	ld.param.u32 	%r217, [_Z25sgemm_smem_2DThreadTilingiiifPKfS0_fPf_param_0];
	setp.ge.s32 	%p19, %r5, %r217;
	add.s32 	%r12, %r81, 5;
	setp.ge.s32 	%p20, %r12, %r288;
	or.pred  	%p21, %p19, %p20;
	@%p21 bra 	$L__BB0_17;
	ld.param.u64 	%rd116, [_Z25sgemm_smem_2DThreadTilingiiifPKfS0_fPf_param_7];
	ld.param.f32 	%f546, [_Z25sgemm_smem_2DThreadTilingiiifPKfS0_fPf_param_6];
	ld.param.f32 	%f482, [_Z25sgemm_smem_2DThreadTilingiiifPKfS0_fPf_param_3];
	ld.param.u32 	%r289, [_Z25sgemm_smem_2DThreadTilingiiifPKfS0_fPf_param_1];
	shr.u32 	%r152, %r72, 4;
	mul.lo.s32 	%r153, %r152, %r289;
	shl.b32 	%r154, %r153, 3;
	shl.b32 	%r155, %r72, 3;
	and.b32  	%r156, %r155, 120;
	add.s32 	%r157, %r154, %r156;
	cvt.s64.s32 	%rd70, %r157;
	mov.u32 	%r158, %ctaid.y;
	mul.lo.s32 	%r159, %r158, %r289;
	shl.b32 	%r160, %r159, 7;
	mov.u32 	%r161, %ctaid.x;
	shl.b32 	%r162, %r161, 7;
	add.s32 	%r163, %r160, %r162;
	cvt.s64.s32 	%rd71, %r163;
	add.s64 	%rd72, %rd70, %rd71;
	cvta.to.global.u64 	%rd73, %rd116;
	shl.b64 	%rd74, %rd72, 2;
	add.s64 	%rd75, %rd73, %rd74;
	ld.global.f32 	%f300, [%rd75+20];
	mul.f32 	%f301, %f546, %f300;
	fma.rn.f32 	%f302, %f482, %f791, %f301;
	st.global.f32 	[%rd75+20], %f302;
$L__BB0_17:
	ld.param.u32 	%r290, [_Z25sgemm_smem_2DThreadTilingiiifPKfS0_fPf_param_1];
	ld.param.u32 	%r218, [_Z25sgemm_smem_2DThreadTilingiiifPKfS0_fPf_param_0];
	setp.ge.s32 	%p22, %r5, %r218;
	add.s32 	%r13, %r81, 6;
	setp.ge.s32 	%p23, %r13, %r290;
	or.pred  	%p24, %p22, %p23;
	@%p24 bra 	$L__BB0_19;
	ld.param.u64 	%rd117, [_Z25sgemm_smem_2DThreadTilingiiifPKfS0_fPf_param_7];
	ld.param.f32 	%f547, [_Z25sgemm_smem_2DThreadTilingiiifPKfS0_fPf_param_6];
	ld.param.f32 	%f483, [_Z25sgemm_smem_2DThreadTilingiiifPKfS0_fPf_param_3];
	ld.param.u32 	%r291, [_Z25sgemm_smem_2DThreadTilingiiifPKfS0_fPf_param_1];
	shr.u32 	%r165, %r72, 4;
	mul.lo.s32 	%r166, %r165, %r291;
	shl.b32 	%r167, %r166, 3;
	shl.b32 	%r168, %r72, 3;
	and.b32  	%r169, %r168, 120;
	add.s32 	%r170, %r167, %r169;
	cvt.s64.s32 	%rd76, %r170;
	mov.u32 	%r171, %ctaid.y;
	mul.lo.s32 	%r172, %r171, %r291;
	shl.b32 	%r173, %r172, 7;
	mov.u32 	%r174, %ctaid.x;
	shl.b32 	%r175, %r174, 7;
	add.s32 	%r176, %r173, %r175;
	cvt.s64.s32 	%rd77, %r176;
	add.s64 	%rd78, %rd76, %rd77;
	cvta.to.global.u64 	%rd79, %rd117;
	shl.b64 	%rd80, %rd78, 2;
	add.s64 	%rd81, %rd79, %rd80;
	ld.global.f32 	%f303, [%rd81+24];
	mul.f32 	%f304, %f547, %f303;
	fma.rn.f32 	%f305, %f483, %f790, %f304;
	st.global.f32 	[%rd81+24], %f305;
$L__BB0_19:
	ld.param.u32 	%r292, [_Z25sgemm_smem_2DThreadTilingiiifPKfS0_fPf_param_1];
	ld.param.u32 	%r219, [_Z25sgemm_smem_2DThreadTilingiiifPKfS0_fPf_param_0];
	setp.ge.s32 	%p25, %r5, %r219;
	add.s32 	%r14, %r81, 7;
	setp.ge.s32 	%p26, %r14, %r292;
	or.pred  	%p27, %p25, %p26;
	@%p27 bra 	$L__BB0_21;
	ld.param.u64 	%rd118, [_Z25sgemm_smem_2DThreadTilingiiifPKfS0_fPf_param_7];
	ld.param.f32 	%f548, [_Z25sgemm_smem_2DThreadTilingiiifPKfS0_fPf_param_6];
	ld.param.f32 	%f484, [_Z25sgemm_smem_2DThreadTilingiiifPKfS0_fPf_param_3];
	ld.param.u32 	%r293, [_Z25sgemm_smem_2DThreadTilingiiifPKfS0_fPf_param_1];
	shr.u32 	%r178, %r72, 4;
	mul.lo.s32 	%r179, %r178, %r293;
	shl.b32 	%r180, %r179, 3;
	shl.b32 	%r181, %r72, 3;
	and.b32  	%r182, %r181, 120;
	add.s32 	%r183, %r180, %r182;
	cvt.s64.s32 	%rd82, %r183;
	mov.u32 	%r184, %ctaid.y;
	mul.lo.s32 	%r185, %r184, %r293;
	shl.b32 	%r186, %r185, 7;
	mov.u32 	%r187, %ctaid.x;
	shl.b32 	%r188, %r187, 7;
	add.s32 	%r189, %r186, %r188;
	cvt.s64.s32 	%rd83, %r189;
	add.s64 	%rd84, %rd82, %rd83;
	cvta.to.global.u64 	%rd85, %rd118;
	shl.b64 	%rd86, %rd84, 2;
	add.s64 	%rd87, %rd85, %rd86;
	ld.global.f32 	%f306, [%rd87+28];
	mul.f32 	%f307, %f548, %f306;
	fma.rn.f32 	%f308, %f484, %f789, %f307;
	st.global.f32 	[%rd87+28], %f308;
$L__BB0_21:
	ld.param.u64 	%rd119, [_Z25sgemm_smem_2DThreadTilingiiifPKfS0_fPf_param_7];
	ld.param.u32 	%r294, [_Z25sgemm_smem_2DThreadTilingiiifPKfS0_fPf_param_1];
	ld.param.u32 	%r220, [_Z25sgemm_smem_2DThreadTilingiiifPKfS0_fPf_param_0];
	setp.ge.s32 	%p28, %r81, %r294;
	add.s32 	%r15, %r5, 1;
	setp.ge.s32 	%p29, %r15, %r220;
	shr.u32 	%r191, %r72, 4;
	mul.lo.s32 	%r192, %r191, %r294;
	shl.b32 	%r193, %r192, 3;
	add.s32 	%r196, %r193, %r78;
	add.s32 	%r16, %r196, %r294;
	cvt.s64.s32 	%rd88, %r16;
	mul.lo.s32 	%r198, %r75, %r294;
	shl.b32 	%r199, %r198, 7;
	add.s32 	%r202, %r199, %r80;
	cvt.s64.s32 	%rd89, %r202;
	add.s64 	%rd90, %rd88, %rd89;
	cvta.to.global.u64 	%rd91, %rd119;
	shl.b64 	%rd92, %rd90, 2;
	add.s64 	%rd9, %rd91, %rd92;
	or.pred  	%p30, %p29, %p28;
	@%p30 bra 	$L__BB0_23;
	ld.param.f32 	%f549, [_Z25sgemm_smem_2DThreadTilingiiifPKfS0_fPf_param_6];
	ld.param.f32 	%f485, [_Z25sgemm_smem_2DThreadTilingiiifPKfS0_fPf_param_3];
	ld.global.f32 	%f309, [%rd9];
	mul.f32 	%f310, %f549, %f309;
	fma.rn.f32 	%f311, %f485, %f788, %f310;
	st.global.f32 	[%rd9], %f311;
$L__BB0_23:
	ld.param.u32 	%r295, [_Z25sgemm_smem_2DThreadTilingiiifPKfS0_fPf_param_1];
	ld.param.u32 	%r221, [_Z25sgemm_smem_2DThreadTilingiiifPKfS0_fPf_param_0];
	setp.ge.s32 	%p31, %r15, %r221;
	setp.ge.s32 	%p32, %r95, %r295;
	or.pred  	%p33, %p31, %p32;
	@%p33 bra 	$L__BB0_25;
	ld.param.f32 	%f550, [_Z25sgemm_smem_2DThreadTilingiiifPKfS0_fPf_param_6];
	ld.param.f32 	%f486, [_Z25sgemm_smem_2DThreadTilingiiifPKfS0_fPf_param_3];
	ld.global.f32 	%f312, [%rd9+4];
	mul.f32 	%f313, %f550, %f312;
	fma.rn.f32 	%f314, %f486, %f787, %f313;
	st.global.f32 	[%rd9+4], %f314;
$L__BB0_25:
	ld.param.u32 	%r296, [_Z25sgemm_smem_2DThreadTilingiiifPKfS0_fPf_param_1];
	ld.param.u32 	%r222, [_Z25sgemm_smem_2DThreadTilingiiifPKfS0_fPf_param_0];
	setp.ge.s32 	%p34, %r15, %r222;
	setp.ge.s32 	%p35, %r109, %r296;
	or.pred  	%p36, %p34, %p35;
	@%p36 bra 	$L__BB0_27;
	ld.param.f32 	%f551, [_Z25sgemm_smem_2DThreadTilingiiifPKfS0_fPf_param_6];
	ld.param.f32 	%f487, [_Z25sgemm_smem_2DThreadTilingiiifPKfS0_fPf_param_3];
	ld.global.f32 	%f315, [%rd9+8];
	mul.f32 	%f316, %f551, %f315;
	fma.rn.f32 	%f317, %f487, %f786, %f316;
	st.global.f32 	[%rd9+8], %f317;
$L__BB0_27:
	ld.param.u32 	%r297, [_Z25sgemm_smem_2DThreadTilingiiifPKfS0_fPf_param_1];
	ld.param.u32 	%r223, [_Z25sgemm_smem_2DThreadTilingiiifPKfS0_fPf_param_0];
	setp.ge.s32 	%p37, %r15, %r223;
	setp.ge.s32 	%p38, %r123, %r297;
	or.pred  	%p39, %p37, %p38;
	@%p39 bra 	$L__BB0_29;
	ld.param.f32 	%f552, [_Z25sgemm_smem_2DThreadTilingiiifPKfS0_fPf_param_6];
	ld.param.f32 	%f488, [_Z25sgemm_smem_2DThreadTilingiiifPKfS0_fPf_param_3];
	ld.global.f32 	%f318, [%rd9+12];
	mul.f32 	%f319, %f552, %f318;
	fma.rn.f32 	%f320, %f488, %f785, %f319;
	st.global.f32 	[%rd9+12], %f320;
$L__BB0_29:
	ld.param.u32 	%r298, [_Z25sgemm_smem_2DThreadTilingiiifPKfS0_fPf_param_1];
	ld.param.u32 	%r224, [_Z25sgemm_smem_2DThreadTilingiiifPKfS0_fPf_param_0];
	setp.ge.s32 	%p40, %r15, %r224;
	setp.ge.s32 	%p41, %r137, %r298;
	or.pred  	%p42, %p40, %p41;
	@%p42 bra 	$L__BB0_31;
	ld.param.f32 	%f553, [_Z25sgemm_smem_2DThreadTilingiiifPKfS0_fPf_param_6];
	ld.param.f32 	%f489, [_Z25sgemm_smem_2DThreadTilingiiifPKfS0_fPf_param_3];
	ld.global.f32 	%f321, [%rd9+16];
	mul.f32 	%f322, %f553, %f321;
	fma.rn.f32 	%f323, %f489, %f784, %f322;
	st.global.f32 	[%rd9+16], %f323;
$L__BB0_31:
	ld.param.u32 	%r299, [_Z25sgemm_smem_2DThreadTilingiiifPKfS0_fPf_param_1];
	ld.param.u32 	%r225, [_Z25sgemm_smem_2DThreadTilingiiifPKfS0_fPf_param_0];
	setp.ge.s32 	%p43, %r15, %r225;
	setp.ge.s32 	%p44, %r12, %r299;
	or.pred  	%p45, %p43, %p44;
	@%p45 bra 	$L__BB0_33;
	ld.param.f32 	%f554, [_Z25sgemm_smem_2DThreadTilingiiifPKfS0_fPf_param_6];
	ld.param.f32 	%f490, [_Z25sgemm_smem_2DThreadTilingiiifPKfS0_fPf_param_3];
	ld.global.f32 	%f324, [%rd9+20];
	mul.f32 	%f325, %f554, %f324;
	fma.rn.f32 	%f326, %f490, %f783, %f325;
	st.global.f32 	[%rd9+20], %f326;
$L__BB0_33:
	ld.param.u32 	%r300, [_Z25sgemm_smem_2DThreadTilingiiifPKfS0_fPf_param_1];
	ld.param.u32 	%r226, [_Z25sgemm_smem_2DThreadTilingiiifPKfS0_fPf_param_0];
	setp.ge.s32 	%p46, %r15, %r226;
	setp.ge.s32 	%p47, %r13, %r300;
	or.pred  	%p48, %p46, %p47;
	@%p48 bra 	$L__BB0_35;
	ld.param.f32 	%f555, [_Z25sgemm_smem_2DThreadTilingiiifPKfS0_fPf_param_6];
	ld.param.f32 	%f491, [_Z25sgemm_smem_2DThreadTilingiiifPKfS0_fPf_param_3];
	ld.global.f32 	%f327, [%rd9+24];
	mul.f32 	%f328, %f555, %f327;
	fma.rn.f32 	%f329, %f491, %f782, %f328;
	st.global.f32 	[%rd9+24], %f329;
$L__BB0_35:
	ld.param.u32 	%r301, [_Z25sgemm_smem_2DThreadTilingiiifPKfS0_fPf_param_1];
	ld.param.u32 	%r227, [_Z25sgemm_smem_2DThreadTilingiiifPKfS0_fPf_param_0];
	setp.ge.s32 	%p49, %r15, %r227;
	setp.ge.s32 	%p50, %r14, %r301;
	or.pred  	%p51, %p49, %p50;
	@%p51 bra 	$L__BB0_37;
	ld.param.f32 	%f556, [_Z25sgemm_smem_2DThreadTilingiiifPKfS0_fPf_param_6];
	ld.param.f32 	%f492, [_Z25sgemm_smem_2DThreadTilingiiifPKfS0_fPf_param_3];
	ld.global.f32 	%f330, [%rd9+28];
	mul.f32 	%f331, %f556, %f330;
	fma.rn.f32 	%f332, %f492, %f781, %f331;
	st.global.f32 	[%rd9+28], %f332;
$L__BB0_37:
	ld.param.u64 	%rd120, [_Z25sgemm_smem_2DThreadTilingiiifPKfS0_fPf_param_7];
	ld.param.u32 	%r302, [_Z25sgemm_smem_2DThreadTilingiiifPKfS0_fPf_param_1];
	ld.param.u32 	%r228, [_Z25sgemm_smem_2DThreadTilingiiifPKfS0_fPf_param_0];
	setp.ge.s32 	%p52, %r81, %r302;
	add.s32 	%r19, %r5, 2;
	setp.ge.s32 	%p53, %r19, %r228;
	add.s32 	%r20, %r16, %r302;
	cvt.s64.s32 	%rd93, %r20;
	mul.lo.s32 	%r206, %r75, %r302;
	shl.b32 	%r207, %r206, 7;
	mov.u32 	%r208, %ctaid.x;
	shl.b32 	%r209, %r208, 7;
	add.s32 	%r210, %r207, %r209;
	cvt.s64.s32 	%rd10, %r210;
	add.s64 	%rd94, %rd93, %rd10;
	cvta.to.global.u64 	%rd11, %rd120;
	shl.b64 	%rd95, %rd94, 2;
	add.s64 	%rd12, %rd11, %rd95;
	or.pred  	%p54, %p53, %p52;
	@%p54 bra 	$L__BB0_39;
	ld.param.f32 	%f557, [_Z25sgemm_smem_2DThreadTilingiiifPKfS0_fPf_param_6];
	ld.param.f32 	%f493, [_Z25sgemm_smem_2DThreadTilingiiifPKfS0_fPf_param_3];
	ld.global.f32 	%f333, [%rd12];
	mul.f32 	%f334, %f557, %f333;
	fma.rn.f32 	%f335, %f493, %f780, %f334;
	st.global.f32 	[%rd12], %f335;
$L__BB0_39:
	ld.param.u32 	%r303, [_Z25sgemm_smem_2DThreadTilingiiifPKfS0_fPf_param_1];
	ld.param.u32 	%r229, [_Z25sgemm_smem_2DThreadTilingiiifPKfS0_fPf_param_0];
	setp.ge.s32 	%p55, %r19, %r229;
	setp.ge.s32 	%p56, %r95, %r303;
	or.pred  	%p57, %p55, %p56;
	@%p57 bra 	$L__BB0_41;
	ld.param.f32 	%f558, [_Z25sgemm_smem_2DThreadTilingiiifPKfS0_fPf_param_6];
	ld.param.f32 	%f494, [_Z25sgemm_smem_2DThreadTilingiiifPKfS0_fPf_param_3];
	ld.global.f32 	%f336, [%rd12+4];
	mul.f32 	%f337, %f558, %f336;
	fma.rn.f32 	%f338, %f494, %f779, %f337;
	st.global.f32 	[%rd12+4], %f338;
$L__BB0_41:
	ld.param.u32 	%r304, [_Z25sgemm_smem_2DThreadTilingiiifPKfS0_fPf_param_1];
	ld.param.u32 	%r230, [_Z25sgemm_smem_2DThreadTilingiiifPKfS0_fPf_param_0];
	setp.ge.s32 	%p58, %r19, %r230;
	setp.ge.s32 	%p59, %r109, %r304;
	or.pred  	%p60, %p58, %p59;
	@%p60 bra 	$L__BB0_43;
	ld.param.f32 	%f559, [_Z25sgemm_smem_2DThreadTilingiiifPKfS0_fPf_param_6];
	ld.param.f32 	%f495, [_Z25sgemm_smem_2DThreadTilingiiifPKfS0_fPf_param_3];
	ld.global.f32 	%f339, [%rd12+8];
	mul.f32 	%f340, %f559, %f339;
	fma.rn.f32 	%f341, %f495, %f778, %f340;
	st.global.f32 	[%rd12+8], %f341;
$L__BB0_43:
	ld.param.u32 	%r305, [_Z25sgemm_smem_2DThreadTilingiiifPKfS0_fPf_param_1];
	ld.param.u32 	%r231, [_Z25sgemm_smem_2DThreadTilingiiifPKfS0_fPf_param_0];
	setp.ge.s32 	%p61, %r19, %r231;
	setp.ge.s32 	%p62, %r123, %r305;
	or.pred  	%p63, %p61, %p62;
	@%p63 bra 	$L__BB0_45;
	ld.param.f32 	%f560, [_Z25sgemm_smem_2DThreadTilingiiifPKfS0_fPf_param_6];
	ld.param.f32 	%f496, [_Z25sgemm_smem_2DThreadTilingiiifPKfS0_fPf_param_3];
	ld.global.f32 	%f342, [%rd12+12];
	mul.f32 	%f343, %f560, %f342;
	fma.rn.f32 	%f344, %f496, %f777, %f343;
	st.global.f32 	[%rd12+12], %f344;
$L__BB0_45:
	ld.param.u32 	%r306, [_Z25sgemm_smem_2DThreadTilingiiifPKfS0_fPf_param_1];
	ld.param.u32 	%r232, [_Z25sgemm_smem_2DThreadTilingiiifPKfS0_fPf_param_0];
	setp.ge.s32 	%p64, %r19, %r232;
	setp.ge.s32 	%p65, %r137, %r306;
	or.pred  	%p66, %p64, %p65;
	@%p66 bra 	$L__BB0_47;
	ld.param.f32 	%f561, [_Z25sgemm_smem_2DThreadTilingiiifPKfS0_fPf_param_6];
	ld.param.f32 	%f497, [_Z25sgemm_smem_2DThreadTilingiiifPKfS0_fPf_param_3];
	ld.global.f32 	%f345, [%rd12+16];
	mul.f32 	%f346, %f561, %f345;
	fma.rn.f32 	%f347, %f497, %f776, %f346;
	st.global.f32 	[%rd12+16], %f347;
$L__BB0_47:
	ld.param.u32 	%r307, [_Z25sgemm_smem_2DThreadTilingiiifPKfS0_fPf_param_1];
	ld.param.u32 	%r233, [_Z25sgemm_smem_2DThreadTilingiiifPKfS0_fPf_param_0];
	setp.ge.s32 	%p67, %r19, %r233;
	setp.ge.s32 	%p68, %r12, %r307;
	or.pred  	%p69, %p67, %p68;
	@%p69 bra 	$L__BB0_49;
	ld.param.f32 	%f562, [_Z25sgemm_smem_2DThreadTilingiiifPKfS0_fPf_param_6];
	ld.param.f32 	%f498, [_Z25sgemm_smem_2DThreadTilingiiifPKfS0_fPf_param_3];
	ld.global.f32 	%f348, [%rd12+20];
	mul.f32 	%f349, %f562, %f348;
	fma.rn.f32 	%f350, %f498, %f775, %f349;
	st.global.f32 	[%rd12+20], %f350;
$L__BB0_49:
	ld.param.u32 	%r308, [_Z25sgemm_smem_2DThreadTilingiiifPKfS0_fPf_param_1];
	ld.param.u32 	%r234, [_Z25sgemm_smem_2DThreadTilingiiifPKfS0_fPf_param_0];
	setp.ge.s32 	%p70, %r19, %r234;
	setp.ge.s32 	%p71, %r13, %r308;
	or.pred  	%p72, %p70, %p71;
	@%p72 bra 	$L__BB0_51;
	ld.param.f32 	%f563, [_Z25sgemm_smem_2DThreadTilingiiifPKfS0_fPf_param_6];
	ld.param.f32 	%f499, [_Z25sgemm_smem_2DThreadTilingiiifPKfS0_fPf_param_3];
	ld.global.f32 	%f351, [%rd12+24];
	mul.f32 	%f352, %f563, %f351;
	fma.rn.f32 	%f353, %f499, %f774, %f352;
	st.global.f32 	[%rd12+24], %f353;
$L__BB0_51:
	ld.param.u32 	%r309, [_Z25sgemm_smem_2DThreadTilingiiifPKfS0_fPf_param_1];
	ld.param.u32 	%r235, [_Z25sgemm_smem_2DThreadTilingiiifPKfS0_fPf_param_0];
	setp.ge.s32 	%p73, %r19, %r235;
	setp.ge.s32 	%p74, %r14, %r309;
	or.pred  	%p75, %p73, %p74;
	@%p75 bra 	$L__BB0_53;
	ld.param.f32 	%f564, [_Z25sgemm_smem_2DThreadTilingiiifPKfS0_fPf_param_6];
	ld.param.f32 	%f500, [_Z25sgemm_smem_2DThreadTilingiiifPKfS0_fPf_param_3];
	ld.global.f32 	%f354, [%rd12+28];
	mul.f32 	%f355, %f564, %f354;
	fma.rn.f32 	%f356, %f500, %f773, %f355;
	st.global.f32 	[%rd12+28], %f356;
$L__BB0_53:
	ld.param.u32 	%r310, [_Z25sgemm_smem_2DThreadTilingiiifPKfS0_fPf_param_1];
	ld.param.u32 	%r236, [_Z25sgemm_smem_2DThreadTilingiiifPKfS0_fPf_param_0];
	setp.ge.s32 	%p76, %r81, %r310;
	add.s32 	%r23, %r5, 3;
	setp.ge.s32 	%p77, %r23, %r236;
	add.s32 	%r24, %r20, %r310;
	cvt.s64.s32 	%rd96, %r24;
	add.s64 	%rd97, %rd96, %rd10;
	shl.b64 	%rd98, %rd97, 2;
	add.s64 	%rd13, %rd11, %rd98;
	or.pred  	%p78, %p77, %p76;
	@%p78 bra 	$L__BB0_55;
	ld.param.f32 	%f565, [_Z25sgemm_smem_2DThreadTilingiiifPKfS0_fPf_param_6];
	ld.param.f32 	%f501, [_Z25sgemm_smem_2DThreadTilingiiifPKfS0_fPf_param_3];
	ld.global.f32 	%f357, [%rd13];
	mul.f32 	%f358, %f565, %f357;
	fma.rn.f32 	%f359, %f501, %f772, %f358;
	st.global.f32 	[%rd13], %f359;
$L__BB0_55:
	ld.param.u32 	%r311, [_Z25sgemm_smem_2DThreadTilingiiifPKfS0_fPf_param_1];
	ld.param.u32 	%r237, [_Z25sgemm_smem_2DThreadTilingiiifPKfS0_fPf_param_0];
	setp.ge.s32 	%p79, %r23, %r237;
	setp.ge.s32 	%p80, %r95, %r311;
	or.pred  	%p81, %p79, %p80;
	@%p81 bra 	$L__BB0_57;
	ld.param.f32 	%f566, [_Z25sgemm_smem_2DThreadTilingiiifPKfS0_fPf_param_6];
	ld.param.f32 	%f502, [_Z25sgemm_smem_2DThreadTilingiiifPKfS0_fPf_param_3];
	ld.global.f32 	%f360, [%rd13+4];
	mul.f32 	%f361, %f566, %f360;
	fma.rn.f32 	%f362, %f502, %f771, %f361;
	st.global.f32 	[%rd13+4], %f362;
$L__BB0_57:
	ld.param.u32 	%r312, [_Z25sgemm_smem_2DThreadTilingiiifPKfS0_fPf_param_1];
	ld.param.u32 	%r238, [_Z25sgemm_smem_2DThreadTilingiiifPKfS0_fPf_param_0];
	setp.ge.s32 	%p82, %r23, %r238;
	setp.ge.s32 	%p83, %r109, %r312;
	or.pred  	%p84, %p82, %p83;
	@%p84 bra 	$L__BB0_59;
	ld.param.f32 	%f567, [_Z25sgemm_smem_2DThreadTilingiiifPKfS0_fPf_param_6];
	ld.param.f32 	%f503, [_Z25sgemm_smem_2DThreadTilingiiifPKfS0_fPf_param_3];
	ld.global.f32 	%f363, [%rd13+8];
	mul.f32 	%f364, %f567, %f363;
	fma.rn.f32 	%f365, %f503, %f770, %f364;
	st.global.f32 	[%rd13+8], %f365;
$L__BB0_59:
	ld.param.u32 	%r313, [_Z25sgemm_smem_2DThreadTilingiiifPKfS0_fPf_param_1];
	ld.param.u32 	%r239, [_Z25sgemm_smem_2DThreadTilingiiifPKfS0_fPf_param_0];
	setp.ge.s32 	%p85, %r23, %r239;
	setp.ge.s32 	%p86, %r123, %r313;
	or.pred  	%p87, %p85, %p86;
	@%p87 bra 	$L__BB0_61;
	ld.param.f32 	%f568, [_Z25sgemm_smem_2DThreadTilingiiifPKfS0_fPf_param_6];
	ld.param.f32 	%f504, [_Z25sgemm_smem_2DThreadTilingiiifPKfS0_fPf_param_3];
	ld.global.f32 	%f366, [%rd13+12];
	mul.f32 	%f367, %f568, %f366;
	fma.rn.f32 	%f368, %f504, %f769, %f367;
	st.global.f32 	[%rd13+12], %f368;
$L__BB0_61:
	ld.param.u32 	%r314, [_Z25sgemm_smem_2DThreadTilingiiifPKfS0_fPf_param_1];
	ld.param.u32 	%r240, [_Z25sgemm_smem_2DThreadTilingiiifPKfS0_fPf_param_0];
	setp.ge.s32 	%p88, %r23, %r240;
	setp.ge.s32 	%p89, %r137, %r314;
	or.pred  	%p90, %p88, %p89;
	@%p90 bra 	$L__BB0_63;
	ld.param.f32 	%f569, [_Z25sgemm_smem_2DThreadTilingiiifPKfS0_fPf_param_6];
	ld.param.f32 	%f505, [_Z25sgemm_smem_2DThreadTilingiiifPKfS0_fPf_param_3];
	ld.global.f32 	%f369, [%rd13+16];
	mul.f32 	%f370, %f569, %f369;
	fma.rn.f32 	%f371, %f505, %f768, %f370;
	st.global.f32 	[%rd13+16], %f371;
$L__BB0_63:
	ld.param.u32 	%r315, [_Z25sgemm_smem_2DThreadTilingiiifPKfS0_fPf_param_1];
	ld.param.u32 	%r241, [_Z25sgemm_smem_2DThreadTilingiiifPKfS0_fPf_param_0];
	setp.ge.s32 	%p91, %r23, %r241;
	setp.ge.s32 	%p92, %r12, %r315;
	or.pred  	%p93, %p91, %p92;
	@%p93 bra 	$L__BB0_65;
	ld.param.f32 	%f570, [_Z25sgemm_smem_2DThreadTilingiiifPKfS0_fPf_param_6];
	ld.param.f32 	%f506, [_Z25sgemm_smem_2DThreadTilingiiifPKfS0_fPf_param_3];
	ld.global.f32 	%f372, [%rd13+20];
	mul.f32 	%f373, %f570, %f372;
	fma.rn.f32 	%f374, %f506, %f767, %f373;
	st.global.f32 	[%rd13+20], %f374;
$L__BB0_65:
	ld.param.u32 	%r316, [_Z25sgemm_smem_2DThreadTilingiiifPKfS0_fPf_param_1];
	ld.param.u32 	%r242, [_Z25sgemm_smem_2DThreadTilingiiifPKfS0_fPf_param_0];
	setp.ge.s32 	%p94, %r23, %r242;
	setp.ge.s32 	%p95, %r13, %r316;
	or.pred  	%p96, %p94, %p95;
	@%p96 bra 	$L__BB0_67;
	ld.param.f32 	%f571, [_Z25sgemm_smem_2DThreadTilingiiifPKfS0_fPf_param_6];
	ld.param.f32 	%f507, [_Z25sgemm_smem_2DThreadTilingiiifPKfS0_fPf_param_3];
	ld.global.f32 	%f375, [%rd13+24];
	mul.f32 	%f376, %f571, %f375;
	fma.rn.f32 	%f377, %f507, %f766, %f376;
	st.global.f32 	[%rd13+24], %f377;
$L__BB0_67:
	ld.param.u32 	%r317, [_Z25sgemm_smem_2DThreadTilingiiifPKfS0_fPf_param_1];
	ld.param.u32 	%r243, [_Z25sgemm_smem_2DThreadTilingiiifPKfS0_fPf_param_0];
	setp.ge.s32 	%p97, %r23, %r243;
	setp.ge.s32 	%p98, %r14, %r317;
	or.pred  	%p99, %p97, %p98;
	@%p99 bra 	$L__BB0_69;
	ld.param.f32 	%f572, [_Z25sgemm_smem_2DThreadTilingiiifPKfS0_fPf_param_6];
	ld.param.f32 	%f508, [_Z25sgemm_smem_2DThreadTilingiiifPKfS0_fPf_param_3];
	ld.global.f32 	%f378, [%rd13+28];
	mul.f32 	%f379, %f572, %f378;
	fma.rn.f32 	%f380, %f508, %f765, %f379;
	st.global.f32 	[%rd13+28], %f380;
$L__BB0_69:
	ld.param.u32 	%r318, [_Z25sgemm_smem_2DThreadTilingiiifPKfS0_fPf_param_1];
	ld.param.u32 	%r244, [_Z25sgemm_smem_2DThreadTilingiiifPKfS0_fPf_param_0];
	setp.ge.s32 	%p100, %r81, %r318;
	add.s32 	%r25, %r5, 4;
	setp.ge.s32 	%p101, %r25, %r244;
	add.s32 	%r26, %r24, %r318;
	cvt.s64.s32 	%rd99, %r26;
	add.s64 	%rd100, %rd99, %rd10;
	shl.b64 	%rd101, %rd100, 2;
	add.s64 	%rd14, %rd11, %rd101;
	or.pred  	%p102, %p101, %p100;
	@%p102 bra 	$L__BB0_71;
	ld.param.f32 	%f573, [_Z25sgemm_smem_2DThreadTilingiiifPKfS0_fPf_param_6];
	ld.param.f32 	%f509, [_Z25sgemm_smem_2DThreadTilingiiifPKfS0_fPf_param_3];
	ld.global.f32 	%f381, [%rd14];
	mul.f32 	%f382, %f573, %f381;
	fma.rn.f32 	%f383, %f509, %f764, %f382;
	st.global.f32 	[%rd14], %f383;
$L__BB0_71:
	ld.param.u32 	%r319, [_Z25sgemm_smem_2DThreadTilingiiifPKfS0_fPf_param_1];
	ld.param.u32 	%r245, [_Z25sgemm_smem_2DThreadTilingiiifPKfS0_fPf_param_0];
	setp.ge.s32 	%p103, %r25, %r245;
	setp.ge.s32 	%p104, %r95, %r319;
	or.pred  	%p105, %p103, %p104;
	@%p105 bra 	$L__BB0_73;
	ld.param.f32 	%f574, [_Z25sgemm_smem_2DThreadTilingiiifPKfS0_fPf_param_6];
	ld.param.f32 	%f510, [_Z25sgemm_smem_2DThreadTilingiiifPKfS0_fPf_param_3];
	ld.global.f32 	%f384, [%rd14+4];
	mul.f32 	%f385, %f574, %f384;
	fma.rn.f32 	%f386, %f510, %f763, %f385;
	st.global.f32 	[%rd14+4], %f386;
$L__BB0_73:
	ld.param.u32 	%r320, [_Z25sgemm_smem_2DThreadTilingiiifPKfS0_fPf_param_1];
	ld.param.u32 	%r246, [_Z25sgemm_smem_2DThreadTilingiiifPKfS0_fPf_param_0];
	setp.ge.s32 	%p106, %r25, %r246;
	setp.ge.s32 	%p107, %r109, %r320;
	or.pred  	%p108, %p106, %p107;
	@%p108 bra 	$L__BB0_75;
	ld.param.f32 	%f575, [_Z25sgemm_smem_2DThreadTilingiiifPKfS0_fPf_param_6];
	ld.param.f32 	%f511, [_Z25sgemm_smem_2DThreadTilingiiifPKfS0_fPf_param_3];
	ld.global.f32 	%f387, [%rd14+8];
	mul.f32 	%f388, %f575, %f387;
	fma.rn.f32 	%f389, %f511, %f762, %f388;
	st.global.f32 	[%rd14+8], %f389;
$L__BB0_75:
	ld.param.u32 	%r321, [_Z25sgemm_smem_2DThreadTilingiiifPKfS0_fPf_param_1];
	ld.param.u32 	%r247, [_Z25sgemm_smem_2DThreadTilingiiifPKfS0_fPf_param_0];
	setp.ge.s32 	%p109, %r25, %r247;
	setp.ge.s32 	%p110, %r123, %r321;
	or.pred  	%p111, %p109, %p110;
	@%p111 bra 	$L__BB0_77;
	ld.param.f32 	%f576, [_Z25sgemm_smem_2DThreadTilingiiifPKfS0_fPf_param_6];
	ld.param.f32 	%f512, [_Z25sgemm_smem_2DThreadTilingiiifPKfS0_fPf_param_3];
	ld.global.f32 	%f390, [%rd14+12];
	mul.f32 	%f391, %f576, %f390;
	fma.rn.f32 	%f392, %f512, %f761, %f391;
	st.global.f32 	[%rd14+12], %f392;
$L__BB0_77:
	ld.param.u32 	%r322, [_Z25sgemm_smem_2DThreadTilingiiifPKfS0_fPf_param_1];
	ld.param.u32 	%r248, [_Z25sgemm_smem_2DThreadTilingiiifPKfS0_fPf_param_0];
	setp.ge.s32 	%p112, %r25, %r248;
	setp.ge.s32 	%p113, %r137, %r322;
	or.pred  	%p114, %p112, %p113;
	@%p114 bra 	$L__BB0_79;
	ld.param.f32 	%f577, [_Z25sgemm_smem_2DThreadTilingiiifPKfS0_fPf_param_6];
	ld.param.f32 	%f513, [_Z25sgemm_smem_2DThreadTilingiiifPKfS0_fPf_param_3];
	ld.global.f32 	%f393, [%rd14+16];
	mul.f32 	%f394, %f577, %f393;
	fma.rn.f32 	%f395, %f513, %f760, %f394;
	st.global.f32 	[%rd14+16], %f395;
$L__BB0_79:
	ld.param.u32 	%r323, [_Z25sgemm_smem_2DThreadTilingiiifPKfS0_fPf_param_1];
	ld.param.u32 	%r249, [_Z25sgemm_smem_2DThreadTilingiiifPKfS0_fPf_param_0];
	setp.ge.s32 	%p115, %r25, %r249;
	setp.ge.s32 	%p116, %r12, %r323;
	or.pred  	%p117, %p115, %p116;
	@%p117 bra 	$L__BB0_81;
	ld.param.f32 	%f578, [_Z25sgemm_smem_2DThreadTilingiiifPKfS0_fPf_param_6];
	ld.param.f32 	%f514, [_Z25sgemm_smem_2DThreadTilingiiifPKfS0_fPf_param_3];
	ld.global.f32 	%f396, [%rd14+20];
	mul.f32 	%f397, %f578, %f396;
	fma.rn.f32 	%f398, %f514, %f759, %f397;
	st.global.f32 	[%rd14+20], %f398;
$L__BB0_81:
	ld.param.u32 	%r324, [_Z25sgemm_smem_2DThreadTilingiiifPKfS0_fPf_param_1];
	ld.param.u32 	%r250, [_Z25sgemm_smem_2DThreadTilingiiifPKfS0_fPf_param_0];
	setp.ge.s32 	%p118, %r25, %r250;
	setp.ge.s32 	%p119, %r13, %r324;
	or.pred  	%p120, %p118, %p119;
	@%p120 bra 	$L__BB0_83;
	ld.param.f32 	%f579, [_Z25sgemm_smem_2DThreadTilingiiifPKfS0_fPf_param_6];
	ld.param.f32 	%f515, [_Z25sgemm_smem_2DThreadTilingiiifPKfS0_fPf_param_3];
	ld.global.f32 	%f399, [%rd14+24];
	mul.f32 	%f400, %f579, %f399;
	fma.rn.f32 	%f401, %f515, %f758, %f400;
	st.global.f32 	[%rd14+24], %f401;
$L__BB0_83:
	ld.param.u32 	%r325, [_Z25sgemm_smem_2DThreadTilingiiifPKfS0_fPf_param_1];
	ld.param.u32 	%r251, [_Z25sgemm_smem_2DThreadTilingiiifPKfS0_fPf_param_0];
	setp.ge.s32 	%p121, %r25, %r251;
	setp.ge.s32 	%p122, %r14, %r325;
	or.pred  	%p123, %p121, %p122;
	@%p123 bra 	$L__BB0_85;
	ld.param.f32 	%f580, [_Z25sgemm_smem_2DThreadTilingiiifPKfS0_fPf_param_6];
	ld.param.f32 	%f516, [_Z25sgemm_smem_2DThreadTilingiiifPKfS0_fPf_param_3];
	ld.global.f32 	%f402, [%rd14+28];
	mul.f32 	%f403, %f580, %f402;
	fma.rn.f32 	%f404, %f516, %f757, %f403;
	st.global.f32 	[%rd14+28], %f404;
$L__BB0_85:
	ld.param.u32 	%r326, [_Z25sgemm_smem_2DThreadTilingiiifPKfS0_fPf_param_1];
	ld.param.u32 	%r252, [_Z25sgemm_smem_2DThreadTilingiiifPKfS0_fPf_param_0];
	setp.ge.s32 	%p124, %r81, %r326;
	add.s32 	%r27, %r5, 5;
	setp.ge.s32 	%p125, %r27, %r252;
	add.s32 	%r28, %r26, %r326;
	cvt.s64.s32 	%rd102, %r28;
	add.s64 	%rd103, %rd102, %rd10;
	shl.b64 	%rd104, %rd103, 2;
	add.s64 	%rd15, %rd11, %rd104;
	or.pred  	%p126, %p125, %p124;
	@%p126 bra 	$L__BB0_87;
	ld.param.f32 	%f581, [_Z25sgemm_smem_2DThreadTilingiiifPKfS0_fPf_param_6];
	ld.param.f32 	%f517, [_Z25sgemm_smem_2DThreadTilingiiifPKfS0_fPf_param_3];
	ld.global.f32 	%f405, [%rd15];
	mul.f32 	%f406, %f581, %f405;
	fma.rn.f32 	%f407, %f517, %f756, %f406;
	st.global.f32 	[%rd15], %f407;
$L__BB0_87:
	ld.param.u32 	%r327, [_Z25sgemm_smem_2DThreadTilingiiifPKfS0_fPf_param_1];
	ld.param.u32 	%r253, [_Z25sgemm_smem_2DThreadTilingiiifPKfS0_fPf_param_0];
	setp.ge.s32 	%p127, %r27, %r253;
	setp.ge.s32 	%p128, %r95, %r327;
	or.pred  	%p129, %p127, %p128;
	@%p129 bra 	$L__BB0_89;
	ld.param.f32 	%f582, [_Z25sgemm_smem_2DThreadTilingiiifPKfS0_fPf_param_6];
	ld.param.f32 	%f518, [_Z25sgemm_smem_2DThreadTilingiiifPKfS0_fPf_param_3];
	ld.global.f32 	%f408, [%rd15+4];
	mul.f32 	%f409, %f582, %f408;
	fma.rn.f32 	%f410, %f518, %f755, %f409;
	st.global.f32 	[%rd15+4], %f410;
$L__BB0_89:
	ld.param.u32 	%r328, [_Z25sgemm_smem_2DThreadTilingiiifPKfS0_fPf_param_1];
	ld.param.u32 	%r254, [_Z25sgemm_smem_2DThreadTilingiiifPKfS0_fPf_param_0];
	setp.ge.s32 	%p130, %r27, %r254;
	setp.ge.s32 	%p131, %r109, %r328;
	or.pred  	%p132, %p130, %p131;
	@%p132 bra 	$L__BB0_91;
	ld.param.f32 	%f583, [_Z25sgemm_smem_2DThreadTilingiiifPKfS0_fPf_param_6];
	ld.param.f32 	%f519, [_Z25sgemm_smem_2DThreadTilingiiifPKfS0_fPf_param_3];
	ld.global.f32 	%f411, [%rd15+8];
	mul.f32 	%f412, %f583, %f411;
	fma.rn.f32 	%f413, %f519, %f754, %f412;
	st.global.f32 	[%rd15+8], %f413;
$L__BB0_91:
	ld.param.u32 	%r329, [_Z25sgemm_smem_2DThreadTilingiiifPKfS0_fPf_param_1];
	ld.param.u32 	%r255, [_Z25sgemm_smem_2DThreadTilingiiifPKfS0_fPf_param_0];
	setp.ge.s32 	%p133, %r27, %r255;
	setp.ge.s32 	%p134, %r123, %r329;
	or.pred  	%p135, %p133, %p134;
	@%p135 bra 	$L__BB0_93;
	ld.param.f32 	%f584, [_Z25sgemm_smem_2DThreadTilingiiifPKfS0_fPf_param_6];
	ld.param.f32 	%f520, [_Z25sgemm_smem_2DThreadTilingiiifPKfS0_fPf_param_3];
	ld.global.f32 	%f414, [%rd15+12];
	mul.f32 	%f415, %f584, %f414;
	fma.rn.f32 	%f416, %f520, %f753, %f415;
	st.global.f32 	[%rd15+12], %f416;
$L__BB0_93:
	ld.param.u32 	%r330, [_Z25sgemm_smem_2DThreadTilingiiifPKfS0_fPf_param_1];
	ld.param.u32 	%r256, [_Z25sgemm_smem_2DThreadTilingiiifPKfS0_fPf_param_0];
	setp.ge.s32 	%p136, %r27, %r256;
	setp.ge.s32 	%p137, %r137, %r330;
	or.pred  	%p138, %p136, %p137;
	@%p138 bra 	$L__BB0_95;
	ld.param.f32 	%f585, [_Z25sgemm_smem_2DThreadTilingiiifPKfS0_fPf_param_6];
	ld.param.f32 	%f521, [_Z25sgemm_smem_2DThreadTilingiiifPKfS0_fPf_param_3];
	ld.global.f32 	%f417, [%rd15+16];
	mul.f32 	%f418, %f585, %f417;
	fma.rn.f32 	%f419, %f521, %f752, %f418;
	st.global.f32 	[%rd15+16], %f419;
$L__BB0_95:
	ld.param.u32 	%r331, [_Z25sgemm_smem_2DThreadTilingiiifPKfS0_fPf_param_1];
	ld.param.u32 	%r257, [_Z25sgemm_smem_2DThreadTilingiiifPKfS0_fPf_param_0];
	setp.ge.s32 	%p139, %r27, %r257;
	setp.ge.s32 	%p140, %r12, %r331;
	or.pred  	%p141, %p139, %p140;
	@%p141 bra 	$L__BB0_97;
	ld.param.f32 	%f586, [_Z25sgemm_smem_2DThreadTilingiiifPKfS0_fPf_param_6];
	ld.param.f32 	%f522, [_Z25sgemm_smem_2DThreadTilingiiifPKfS0_fPf_param_3];
	ld.global.f32 	%f420, [%rd15+20];
	mul.f32 	%f421, %f586, %f420;
	fma.rn.f32 	%f422, %f522, %f751, %f421;
	st.global.f32 	[%rd15+20], %f422;
$L__BB0_97:
	ld.param.u32 	%r332, [_Z25sgemm_smem_2DThreadTilingiiifPKfS0_fPf_param_1];
	ld.param.u32 	%r258, [_Z25sgemm_smem_2DThreadTilingiiifPKfS0_fPf_param_0];
	setp.ge.s32 	%p142, %r27, %r258;
	setp.ge.s32 	%p143, %r13, %r332;
	or.pred  	%p144, %p142, %p143;
	@%p144 bra 	$L__BB0_99;
	ld.param.f32 	%f587, [_Z25sgemm_smem_2DThreadTilingiiifPKfS0_fPf_param_6];
	ld.param.f32 	%f523, [_Z25sgemm_smem_2DThreadTilingiiifPKfS0_fPf_param_3];
	ld.global.f32 	%f423, [%rd15+24];
	mul.f32 	%f424, %f587, %f423;
	fma.rn.f32 	%f425, %f523, %f750, %f424;
	st.global.f32 	[%rd15+24], %f425;
$L__BB0_99:
	ld.param.u32 	%r333, [_Z25sgemm_smem_2DThreadTilingiiifPKfS0_fPf_param_1];
	ld.param.u32 	%r259, [_Z25sgemm_smem_2DThreadTilingiiifPKfS0_fPf_param_0];
	setp.ge.s32 	%p145, %r27, %r259;
	setp.ge.s32 	%p146, %r14, %r333;
	or.pred  	%p147, %p145, %p146;
	@%p147 bra 	$L__BB0_101;
	ld.param.f32 	%f588, [_Z25sgemm_smem_2DThreadTilingiiifPKfS0_fPf_param_6];
	ld.param.f32 	%f524, [_Z25sgemm_smem_2DThreadTilingiiifPKfS0_fPf_param_3];
	ld.global.f32 	%f426, [%rd15+28];
	mul.f32 	%f427, %f588, %f426;
	fma.rn.f32 	%f428, %f524, %f749, %f427;
	st.global.f32 	[%rd15+28], %f428;
$L__BB0_101:
	ld.param.u32 	%r334, [_Z25sgemm_smem_2DThreadTilingiiifPKfS0_fPf_param_1];
	ld.param.u32 	%r260, [_Z25sgemm_smem_2DThreadTilingiiifPKfS0_fPf_param_0];
	setp.ge.s32 	%p148, %r81, %r334;
	add.s32 	%r29, %r5, 6;
	setp.ge.s32 	%p149, %r29, %r260;
	add.s32 	%r30, %r28, %r334;
	cvt.s64.s32 	%rd105, %r30;
	add.s64 	%rd106, %rd105, %rd10;
	shl.b64 	%rd107, %rd106, 2;
	add.s64 	%rd16, %rd11, %rd107;
	or.pred  	%p150, %p149, %p148;
	@%p150 bra 	$L__BB0_103;
	ld.param.f32 	%f589, [_Z25sgemm_smem_2DThreadTilingiiifPKfS0_fPf_param_6];
	ld.param.f32 	%f525, [_Z25sgemm_smem_2DThreadTilingiiifPKfS0_fPf_param_3];
	ld.global.f32 	%f429, [%rd16];
	mul.f32 	%f430, %f589, %f429;
	fma.rn.f32 	%f431, %f525, %f748, %f430;
	st.global.f32 	[%rd16], %f431;
$L__BB0_103:
	ld.param.u32 	%r335, [_Z25sgemm_smem_2DThreadTilingiiifPKfS0_fPf_param_1];
	ld.param.u32 	%r261, [_Z25sgemm_smem_2DThreadTilingiiifPKfS0_fPf_param_0];
	setp.ge.s32 	%p151, %r29, %r261;
	setp.ge.s32 	%p152, %r95, %r335;
	or.pred  	%p153, %p151, %p152;
	@%p153 bra 	$L__BB0_105;
	ld.param.f32 	%f590, [_Z25sgemm_smem_2DThreadTilingiiifPKfS0_fPf_param_6];
	ld.param.f32 	%f526, [_Z25sgemm_smem_2DThreadTilingiiifPKfS0_fPf_param_3];
	ld.global.f32 	%f432, [%rd16+4];
	mul.f32 	%f433, %f590, %f432;
	fma.rn.f32 	%f434, %f526, %f747, %f433;
	st.global.f32 	[%rd16+4], %f434;
$L__BB0_105:
	ld.param.u32 	%r336, [_Z25sgemm_smem_2DThreadTilingiiifPKfS0_fPf_param_1];
	ld.param.u32 	%r262, [_Z25sgemm_smem_2DThreadTilingiiifPKfS0_fPf_param_0];
	setp.ge.s32 	%p154, %r29, %r262;
	setp.ge.s32 	%p155, %r109, %r336;
	or.pred  	%p156, %p154, %p155;
	@%p156 bra 	$L__BB0_107;
	ld.param.f32 	%f591, [_Z25sgemm_smem_2DThreadTilingiiifPKfS0_fPf_param_6];
	ld.param.f32 	%f527, [_Z25sgemm_smem_2DThreadTilingiiifPKfS0_fPf_param_3];
	ld.global.f32 	%f435, [%rd16+8];
	mul.f32 	%f436, %f591, %f435;
	fma.rn.f32 	%f437, %f527, %f746, %f436;
	st.global.f32 	[%rd16+8], %f437;
$L__BB0_107:
	ld.param.u32 	%r337, [_Z25sgemm_smem_2DThreadTilingiiifPKfS0_fPf_param_1];
	ld.param.u32 	%r263, [_Z25sgemm_smem_2DThreadTilingiiifPKfS0_fPf_param_0];
	setp.ge.s32 	%p157, %r29, %r263;
	setp.ge.s32 	%p158, %r123, %r337;
	or.pred  	%p159, %p157, %p158;
	@%p159 bra 	$L__BB0_109;
	ld.param.f32 	%f592, [_Z25sgemm_smem_2DThreadTilingiiifPKfS0_fPf_param_6];
	ld.param.f32 	%f528, [_Z25sgemm_smem_2DThreadTilingiiifPKfS0_fPf_param_3];
	ld.global.f32 	%f438, [%rd16+12];
	mul.f32 	%f439, %f592, %f438;
	fma.rn.f32 	%f440, %f528, %f745, %f439;
	st.global.f32 	[%rd16+12], %f440;
$L__BB0_109:
	ld.param.u32 	%r338, [_Z25sgemm_smem_2DThreadTilingiiifPKfS0_fPf_param_1];
	ld.param.u32 	%r264, [_Z25sgemm_smem_2DThreadTilingiiifPKfS0_fPf_param_0];
	setp.ge.s32 	%p160, %r29, %r264;
	setp.ge.s32 	%p161, %r137, %r338;
	or.pred  	%p162, %p160, %p161;
	@%p162 bra 	$L__BB0_111;
	ld.param.f32 	%f593, [_Z25sgemm_smem_2DThreadTilingiiifPKfS0_fPf_param_6];
	ld.param.f32 	%f529, [_Z25sgemm_smem_2DThreadTilingiiifPKfS0_fPf_param_3];
	ld.global.f32 	%f441, [%rd16+16];
	mul.f32 	%f442, %f593, %f441;
	fma.rn.f32 	%f443, %f529, %f744, %f442;
	st.global.f32 	[%rd16+16], %f443;
$L__BB0_111:
	ld.param.u32 	%r339, [_Z25sgemm_smem_2DThreadTilingiiifPKfS0_fPf_param_1];
	ld.param.u32 	%r265, [_Z25sgemm_smem_2DThreadTilingiiifPKfS0_fPf_param_0];
	setp.ge.s32 	%p163, %r29, %r265;
	setp.ge.s32 	%p164, %r12, %r339;
	or.pred  	%p165, %p163, %p164;
	@%p165 bra 	$L__BB0_113;
	ld.param.f32 	%f594, [_Z25sgemm_smem_2DThreadTilingiiifPKfS0_fPf_param_6];
	ld.param.f32 	%f530, [_Z25sgemm_smem_2DThreadTilingiiifPKfS0_fPf_param_3];
	ld.global.f32 	%f444, [%rd16+20];
	mul.f32 	%f445, %f594, %f444;
	fma.rn.f32 	%f446, %f530, %f743, %f445;
	st.global.f32 	[%rd16+20], %f446;
$L__BB0_113:
	ld.param.u32 	%r340, [_Z25sgemm_smem_2DThreadTilingiiifPKfS0_fPf_param_1];
	ld.param.u32 	%r266, [_Z25sgemm_smem_2DThreadTilingiiifPKfS0_fPf_param_0];
	setp.ge.s32 	%p166, %r29, %r266;
	setp.ge.s32 	%p167, %r13, %r340;
	or.pred  	%p168, %p166, %p167;
	@%p168 bra 	$L__BB0_115;
	ld.param.f32 	%f595, [_Z25sgemm_smem_2DThreadTilingiiifPKfS0_fPf_param_6];
	ld.param.f32 	%f531, [_Z25sgemm_smem_2DThreadTilingiiifPKfS0_fPf_param_3];
	ld.global.f32 	%f447, [%rd16+24];
	mul.f32 	%f448, %f595, %f447;
	fma.rn.f32 	%f449, %f531, %f742, %f448;
	st.global.f32 	[%rd16+24], %f449;
$L__BB0_115:
	ld.param.u32 	%r341, [_Z25sgemm_smem_2DThreadTilingiiifPKfS0_fPf_param_1];
	ld.param.u32 	%r267, [_Z25sgemm_smem_2DThreadTilingiiifPKfS0_fPf_param_0];
	setp.ge.s32 	%p169, %r29, %r267;
	setp.ge.s32 	%p170, %r14, %r341;
	or.pred  	%p171, %p169, %p170;
	@%p171 bra 	$L__BB0_117;
	ld.param.f32 	%f596, [_Z25sgemm_smem_2DThreadTilingiiifPKfS0_fPf_param_6];
	ld.param.f32 	%f532, [_Z25sgemm_smem_2DThreadTilingiiifPKfS0_fPf_param_3];
	ld.global.f32 	%f450, [%rd16+28];
	mul.f32 	%f451, %f596, %f450;
	fma.rn.f32 	%f452, %f532, %f741, %f451;
	st.global.f32 	[%rd16+28], %f452;
$L__BB0_117:
	ld.param.u32 	%r342, [_Z25sgemm_smem_2DThreadTilingiiifPKfS0_fPf_param_1];
	ld.param.u32 	%r268, [_Z25sgemm_smem_2DThreadTilingiiifPKfS0_fPf_param_0];
	setp.ge.s32 	%p172, %r81, %r342;
	add.s32 	%r31, %r5, 7;
	setp.ge.s32 	%p173, %r31, %r268;
	add.s32 	%r211, %r30, %r342;
	cvt.s64.s32 	%rd108, %r211;
	add.s64 	%rd109, %rd108, %rd10;
	shl.b64 	%rd110, %rd109, 2;
	add.s64 	%rd17, %rd11, %rd110;
	or.pred  	%p174, %p173, %p172;
	@%p174 bra 	$L__BB0_119;
	ld.param.f32 	%f597, [_Z25sgemm_smem_2DThreadTilingiiifPKfS0_fPf_param_6];
	ld.param.f32 	%f533, [_Z25sgemm_smem_2DThreadTilingiiifPKfS0_fPf_param_3];
	ld.global.f32 	%f453, [%rd17];
	mul.f32 	%f454, %f597, %f453;
	fma.rn.f32 	%f455, %f533, %f740, %f454;
	st.global.f32 	[%rd17], %f455;
$L__BB0_119:
	ld.param.u32 	%r343, [_Z25sgemm_smem_2DThreadTilingiiifPKfS0_fPf_param_1];
	ld.param.u32 	%r269, [_Z25sgemm_smem_2DThreadTilingiiifPKfS0_fPf_param_0];
	setp.ge.s32 	%p175, %r31, %r269;
	setp.ge.s32 	%p176, %r95, %r343;
	or.pred  	%p177, %p175, %p176;
	@%p177 bra 	$L__BB0_121;
	ld.param.f32 	%f598, [_Z25sgemm_smem_2DThreadTilingiiifPKfS0_fPf_param_6];
	ld.param.f32 	%f534, [_Z25sgemm_smem_2DThreadTilingiiifPKfS0_fPf_param_3];
	ld.global.f32 	%f456, [%rd17+4];
	mul.f32 	%f457, %f598, %f456;
	fma.rn.f32 	%f458, %f534, %f739, %f457;
	st.global.f32 	[%rd17+4], %f458;
$L__BB0_121:
	ld.param.u32 	%r344, [_Z25sgemm_smem_2DThreadTilingiiifPKfS0_fPf_param_1];
	ld.param.u32 	%r270, [_Z25sgemm_smem_2DThreadTilingiiifPKfS0_fPf_param_0];
	setp.ge.s32 	%p178, %r31, %r270;
	setp.ge.s32 	%p179, %r109, %r344;
	or.pred  	%p180, %p178, %p179;
	@%p180 bra 	$L__BB0_123;
	ld.param.f32 	%f599, [_Z25sgemm_smem_2DThreadTilingiiifPKfS0_fPf_param_6];
	ld.param.f32 	%f535, [_Z25sgemm_smem_2DThreadTilingiiifPKfS0_fPf_param_3];
	ld.global.f32 	%f459, [%rd17+8];
	mul.f32 	%f460, %f599, %f459;
	fma.rn.f32 	%f461, %f535, %f738, %f460;
	st.global.f32 	[%rd17+8], %f461;
$L__BB0_123:
	ld.param.u32 	%r345, [_Z25sgemm_smem_2DThreadTilingiiifPKfS0_fPf_param_1];
	ld.param.u32 	%r271, [_Z25sgemm_smem_2DThreadTilingiiifPKfS0_fPf_param_0];
	setp.ge.s32 	%p181, %r31, %r271;
	setp.ge.s32 	%p182, %r123, %r345;
	or.pred  	%p183, %p181, %p182;
	@%p183 bra 	$L__BB0_125;
	ld.param.f32 	%f600, [_Z25sgemm_smem_2DThreadTilingiiifPKfS0_fPf_param_6];
	ld.param.f32 	%f536, [_Z25sgemm_smem_2DThreadTilingiiifPKfS0_fPf_param_3];
	ld.global.f32 	%f462, [%rd17+12];
	mul.f32 	%f463, %f600, %f462;
	fma.rn.f32 	%f464, %f536, %f737, %f463;
	st.global.f32 	[%rd17+12], %f464;
$L__BB0_125:
	ld.param.u32 	%r346, [_Z25sgemm_smem_2DThreadTilingiiifPKfS0_fPf_param_1];
	ld.param.u32 	%r272, [_Z25sgemm_smem_2DThreadTilingiiifPKfS0_fPf_param_0];
	setp.ge.s32 	%p184, %r31, %r272;
	setp.ge.s32 	%p185, %r137, %r346;
	or.pred  	%p186, %p184, %p185;
	@%p186 bra 	$L__BB0_127;
	ld.param.f32 	%f601, [_Z25sgemm_smem_2DThreadTilingiiifPKfS0_fPf_param_6];
	ld.param.f32 	%f537, [_Z25sgemm_smem_2DThreadTilingiiifPKfS0_fPf_param_3];
	ld.global.f32 	%f465, [%rd17+16];
	mul.f32 	%f466, %f601, %f465;
	fma.rn.f32 	%f467, %f537, %f736, %f466;
	st.global.f32 	[%rd17+16], %f467;
$L__BB0_127:
	ld.param.u32 	%r347, [_Z25sgemm_smem_2DThreadTilingiiifPKfS0_fPf_param_1];
	ld.param.u32 	%r273, [_Z25sgemm_smem_2DThreadTilingiiifPKfS0_fPf_param_0];
	setp.ge.s32 	%p187, %r31, %r273;
	setp.ge.s32 	%p188, %r12, %r347;
	or.pred  	%p189, %p187, %p188;
	@%p189 bra 	$L__BB0_129;
	ld.param.f32 	%f602, [_Z25sgemm_smem_2DThreadTilingiiifPKfS0_fPf_param_6];
	ld.param.f32 	%f538, [_Z25sgemm_smem_2DThreadTilingiiifPKfS0_fPf_param_3];
	ld.global.f32 	%f468, [%rd17+20];
	mul.f32 	%f469, %f602, %f468;
	fma.rn.f32 	%f470, %f538, %f735, %f469;
	st.global.f32 	[%rd17+20], %f470;
$L__BB0_129:
	ld.param.u32 	%r348, [_Z25sgemm_smem_2DThreadTilingiiifPKfS0_fPf_param_1];
	ld.param.u32 	%r274, [_Z25sgemm_smem_2DThreadTilingiiifPKfS0_fPf_param_0];
	setp.ge.s32 	%p190, %r31, %r274;
	setp.ge.s32 	%p191, %r13, %r348;
	or.pred  	%p192, %p190, %p191;
	@%p192 bra 	$L__BB0_131;
	ld.param.f32 	%f603, [_Z25sgemm_smem_2DThreadTilingiiifPKfS0_fPf_param_6];
	ld.param.f32 	%f539, [_Z25sgemm_smem_2DThreadTilingiiifPKfS0_fPf_param_3];
	ld.global.f32 	%f471, [%rd17+24];
	mul.f32 	%f472, %f603, %f471;
	fma.rn.f32 	%f473, %f539, %f734, %f472;
	st.global.f32 	[%rd17+24], %f473;
$L__BB0_131:
	ld.param.u32 	%r349, [_Z25sgemm_smem_2DThreadTilingiiifPKfS0_fPf_param_1];
	ld.param.u32 	%r275, [_Z25sgemm_smem_2DThreadTilingiiifPKfS0_fPf_param_0];
	setp.ge.s32 	%p193, %r31, %r275;
	setp.ge.s32 	%p194, %r14, %r349;
	or.pred  	%p195, %p193, %p194;
	@%p195 bra 	$L__BB0_133;
	ld.param.f32 	%f604, [_Z25sgemm_smem_2DThreadTilingiiifPKfS0_fPf_param_6];
	ld.param.f32 	%f540, [_Z25sgemm_smem_2DThreadTilingiiifPKfS0_fPf_param_3];
	ld.global.f32 	%f474, [%rd17+28];
	mul.f32 	%f475, %f604, %f474;
	fma.rn.f32 	%f476, %f540, %f733, %f475;
	st.global.f32 	[%rd17+28], %f476;
$L__BB0_133:
	ret;

}


// ===== COMPILED SASS (sm_100) =====

	.target	sm_100

	.elftype	@"ET_EXEC"


//--------------------- .note.nv.tkinfo           --------------------------
	.section	.note.nv.tkinfo,"",@"SHT_NOTE"
	.sectionflags	@"SHF_NOTE_NV_TKINFO"
	.tkinfo
        /*0018*/ 	.word	0x00000002
        /*0030*/ 	.string	""
        /*0030*/ 	.string	"ptxas"
        /*0030*/ 	.string	"Cuda compilation tools, release 13.0, V13.0.88"
        /*0030*/ 	.string	"Build cuda_13.0.r13.0/compiler.36424714_0"
        /*0030*/ 	.string	"-arch sm_100 -m 64 "



//--------------------- .note.nv.cuinfo           --------------------------
	.section	.note.nv.cuinfo,"",@"SHT_NOTE"
	.sectionflags	@"SHF_NOTE_NV_CUINFO"
        /*0018*/ 	.short	0x0002
        /*001a*/ 	.short	0x0064
        /*001c*/ 	.short	0x0082
	.zero		2


//--------------------- .nv.info                  --------------------------
	.section	.nv.info,"",@"SHT_CUDA_INFO"
	.align	4


	//----- nvinfo : EIATTR_REGCOUNT
	.align		4
        /*0000*/ 	.byte	0x04, 0x2f
        /*0002*/ 	.short	(.L_1 - .L_0)
	.align		4
.L_0:
        /*0004*/ 	.word	index@(_Z25sgemm_smem_2DThreadTilingiiifPKfS0_fPf)
        /*0008*/ 	.word	0x0000005e


	//----- nvinfo : EIATTR_FRAME_SIZE
	.align		4
.L_1:
        /*000c*/ 	.byte	0x04, 0x11
        /*000e*/ 	.short	(.L_3 - .L_2)
	.align		4
.L_2:
        /*0010*/ 	.word	index@(_Z25sgemm_smem_2DThreadTilingiiifPKfS0_fPf)
        /*0014*/ 	.word	0x00000000


	//----- nvinfo : EIATTR_MIN_STACK_SIZE
	.align		4
.L_3:
        /*0018*/ 	.byte	0x04, 0x12
        /*001a*/ 	.short	(.L_5 - .L_4)
	.align		4
.L_4:
        /*001c*/ 	.word	index@(_Z25sgemm_smem_2DThreadTilingiiifPKfS0_fPf)
        /*0020*/ 	.word	0x00000000
.L_5:


//--------------------- .nv.compat                --------------------------
	.section	.nv.compat,"",@"SHT_CUDA_COMPAT_INFO"
	.align	4
        /*0000*/ 	.byte	0x02, 0x09, 0x00, 0x00, 0x02, 0x02, 0x01, 0x00, 0x02, 0x05, 0x05, 0x00, 0x03, 0x07, 0x01, 0x01
        /*0010*/ 	.byte	0x02, 0x03, 0x00, 0x00, 0x02, 0x06, 0x01, 0x00, 0x04, 0x0b, 0x08, 0x00, 0x09, 0x00, 0x00, 0x00
        /*0020*/ 	.byte	0x00, 0x00, 0x00, 0x00


//--------------------- .nv.info._Z25sgemm_smem_2DThreadTilingiiifPKfS0_fPf --------------------------
	.section	.nv.info._Z25sgemm_smem_2DThreadTilingiiifPKfS0_fPf,"",@"SHT_CUDA_INFO"
	.sectionflags	@""
	.align	4


	//----- nvinfo : EIATTR_CUDA_API_VERSION
	.align		4
        /*0000*/ 	.byte	0x04, 0x37
        /*0002*/ 	.short	(.L_7 - .L_6)
.L_6:
        /*0004*/ 	.word	0x00000082


	//----- nvinfo : EIATTR_KPARAM_INFO
	.align		4
.L_7:
        /*0008*/ 	.byte	0x04, 0x17
        /*000a*/ 	.short	(.L_9 - .L_8)
.L_8:
        /*000c*/ 	.word	0x00000000
        /*0010*/ 	.short	0x0007
        /*0012*/ 	.short	0x0028
        /*0014*/ 	.byte	0x00, 0xf5, 0x21, 0x00


	//----- nvinfo : EIATTR_KPARAM_INFO
	.align		4
.L_9:
        /*0018*/ 	.byte	0x04, 0x17
        /*001a*/ 	.short	(.L_11 - .L_10)
.L_10:
        /*001c*/ 	.word	0x00000000
        /*0020*/ 	.short	0x0006
        /*0022*/ 	.short	0x0020
        /*0024*/ 	.byte	0x00, 0xf0, 0x11, 0x00


	//----- nvinfo : EIATTR_KPARAM_INFO
	.align		4
.L_11:
        /*0028*/ 	.byte	0x04, 0x17
        /*002a*/ 	.short	(.L_13 - .L_12)
.L_12:
        /*002c*/ 	.word	0x00000000
        /*0030*/ 	.short	0x0005
        /*0032*/ 	.short	0x0018
        /*0034*/ 	.byte	0x00, 0xf5, 0x21, 0x00


	//----- nvinfo : EIATTR_KPARAM_INFO
	.align		4
.L_13:
        /*0038*/ 	.byte	0x04, 0x17
        /*003a*/ 	.short	(.L_15 - .L_14)
.L_14:
        /*003c*/ 	.word	0x00000000
        /*0040*/ 	.short	0x0004
        /*0042*/ 	.short	0x0010
        /*0044*/ 	.byte	0x00, 0xf5, 0x21, 0x00


	//----- nvinfo : EIATTR_KPARAM_INFO
	.align		4
.L_15:
        /*0048*/ 	.byte	0x04, 0x17
        /*004a*/ 	.short	(.L_17 - .L_16)
.L_16:
        /*004c*/ 	.word	0x00000000
        /*0050*/ 	.short	0x0003
        /*0052*/ 	.short	0x000c
        /*0054*/ 	.byte	0x00, 0xf0, 0x11, 0x00


	//----- nvinfo : EIATTR_KPARAM_INFO
	.align		4
.L_17:
        /*0058*/ 	.byte	0x04, 0x17
        /*005a*/ 	.short	(.L_19 - .L_18)
.L_18:
        /*005c*/ 	.word	0x00000000
        /*0060*/ 	.short	0x0002
        /*0062*/ 	.short	0x0008
        /*0064*/ 	.byte	0x00, 0xf0, 0x11, 0x00


	//----- nvinfo : EIATTR_KPARAM_INFO
	.align		4
.L_19:
        /*0068*/ 	.byte	0x04, 0x17
        /*006a*/ 	.short	(.L_21 - .L_20)
.L_20:
        /*006c*/ 	.word	0x00000000
        /*0070*/ 	.short	0x0001
        /*0072*/ 	.short	0x0004
        /*0074*/ 	.byte	0x00, 0xf0, 0x11, 0x00


	//----- nvinfo : EIATTR_KPARAM_INFO
	.align		4
.L_21:
        /*0078*/ 	.byte	0x04, 0x17
        /*007a*/ 	.short	(.L_23 - .L_22)
.L_22:
        /*007c*/ 	.word	0x00000000
        /*0080*/ 	.short	0x0000
        /*0082*/ 	.short	0x0000
        /*0084*/ 	.byte	0x00, 0xf0, 0x11, 0x00


	//----- nvinfo : EIATTR_SPARSE_MMA_MASK
	.align		4
.L_23:
        /*0088*/ 	.byte	0x03, 0x50
        /*008a*/ 	.short	0x0000


	//----- nvinfo : EIATTR_MAXREG_COUNT
	.align		4
        /*008c*/ 	.byte	0x03, 0x1b
        /*008e*/ 	.short	0x00ff


	//----- nvinfo : EIATTR_NUM_BARRIERS
	.align		4
        /*0090*/ 	.byte	0x02, 0x4c
        /*0092*/ 	.byte	0x01
	.zero		1


	//----- nvinfo : EIATTR_MERCURY_ISA_VERSION
	.align		4
        /*0094*/ 	.byte	0x03, 0x5f
        /*0096*/ 	.short	0x0101


	//----- nvinfo : EIATTR_INT_WARP_WIDE_INSTR_OFFSETS
	.align		4
        /*0098*/ 	.byte	0x04, 0x31
        /*009a*/ 	.short	(.L_25 - .L_24)


	//   ....[0]....
.L_24:
        /*009c*/ 	.word	0x00000de0


	//   ....[1]....
        /*00a0*/ 	.word	0x00000ee0


	//   ....[2]....
        /*00a4*/ 	.word	0x00001020


	//   ....[3]....
        /*00a8*/ 	.word	0x00001160


	//   ....[4]....
        /*00ac*/ 	.word	0x000013b0


	//   ....[5]....
        /*00b0*/ 	.word	0x000015a0


	//   ....[6]....
        /*00b4*/ 	.word	0x00001620


	//   ....[7]....
        /*00b8*/ 	.word	0x000016c0


	//----- nvinfo : EIATTR_VRC_CTA_INIT_COUNT
	.align		4
.L_25:
        /*00bc*/ 	.byte	0x02, 0x4a
	.zero		1
	.zero		1


	//----- nvinfo : EIATTR_EXIT_INSTR_OFFSETS
	.align		4
        /*00c0*/ 	.byte	0x04, 0x1c
        /*00c2*/ 	.short	(.L_27 - .L_26)


	//   ....[0]....
.L_26:
        /*00c4*/ 	.word	0x00003440


	//   ....[1]....
        /*00c8*/ 	.word	0x000034b0


	//----- nvinfo : EIATTR_CRS_STACK_SIZE
	.align		4
.L_27:
        /*00cc*/ 	.byte	0x04, 0x1e
        /*00ce*/ 	.short	(.L_29 - .L_28)
.L_28:
        /*00d0*/ 	.word	0x00000000


	//----- nvinfo : EIATTR_CBANK_PARAM_SIZE
	.align		4
.L_29:
        /*00d4*/ 	.byte	0x03, 0x19
        /*00d6*/ 	.short	0x0030


	//----- nvinfo : EIATTR_PARAM_CBANK
	.align		4
        /*00d8*/ 	.byte	0x04, 0x0a
        /*00da*/ 	.short	(.L_31 - .L_30)
	.align		4
.L_30:
        /*00dc*/ 	.word	index@(.nv.constant0._Z25sgemm_smem_2DThreadTilingiiifPKfS0_fPf)
        /*00e0*/ 	.short	0x0380
        /*00e2*/ 	.short	0x0030


	//----- nvinfo : EIATTR_SW_WAR
	.align		4
.L_31:
        /*00e4*/ 	.byte	0x04, 0x36
        /*00e6*/ 	.short	(.L_33 - .L_32)
.L_32:
        /*00e8*/ 	.word	0x00000008
.L_33:


//--------------------- .nv.callgraph             --------------------------
	.section	.nv.callgraph,"",@"SHT_CUDA_CALLGRAPH"
	.align	4
	.sectionentsize	8
	.align		4
        /*0000*/ 	.word	0x00000000
	.align		4
        /*0004*/ 	.word	0xffffffff
	.align		4
        /*0008*/ 	.word	0x00000000
	.align		4
        /*000c*/ 	.word	0xfffffffe
	.align		4
        /*0010*/ 	.word	0x00000000
	.align		4
        /*0014*/ 	.word	0xfffffffd
	.align		4
        /*0018*/ 	.word	0x00000000
	.align		4
        /*001c*/ 	.word	0xfffffffc


//--------------------- .text._Z25sgemm_smem_2DThreadTilingiiifPKfS0_fPf --------------------------
	.section	.text._Z25sgemm_smem_2DThreadTilingiiifPKfS0_fPf,"ax",@progbits
	.align	128
        .global         _Z25sgemm_smem_2DThreadTilingiiifPKfS0_fPf
        .type           _Z25sgemm_smem_2DThreadTilingiiifPKfS0_fPf,@function
        .size           _Z25sgemm_smem_2DThreadTilingiiifPKfS0_fPf,(.L_x_6 - _Z25sgemm_smem_2DThreadTilingiiifPKfS0_fPf)
        .other          _Z25sgemm_smem_2DThreadTilingiiifPKfS0_fPf,@"STO_CUDA_ENTRY STV_DEFAULT"
_Z25sgemm_smem_2DThreadTilingiiifPKfS0_fPf:
.text._Z25sgemm_smem_2DThreadTilingiiifPKfS0_fPf:
[----:B------:R-:W-:Y:S01]  /*0000*/  LDC R1, c[0x0][0x37c] ;  /* 0x0000df00ff017b82 */ /* 0x000fe20000000800 */
[----:B------:R-:W0:Y:S01]  /*0010*/  LDCU UR13, c[0x0][0x388] ;  /* 0x00007100ff0d77ac */ /* 0x000e220008000800 */
[----:B------:R-:W-:Y:S01]  /*0020*/  IMAD.MOV.U32 R0, RZ, RZ, RZ ;  /* 0x000000ffff007224 */ /* 0x000fe200078e00ff */
[----:B------:R-:W-:Y:S02]  /*0030*/  CS2R R2, SRZ ;  /* 0x0000000000027805 */ /* 0x000fe4000001ff00 */
[----:B------:R-:W-:Y:S02]  /*0040*/  CS2R R4, SRZ ;  /* 0x0000000000047805 */ /* 0x000fe4000001ff00 */
[----:B------:R-:W-:Y:S02]  /*0050*/  CS2R R6, SRZ ;  /* 0x0000000000067805 */ /* 0x000fe4000001ff00 */
[----:B------:R-:W-:Y:S02]  /*0060*/  CS2R R8, SRZ ;  /* 0x0000000000087805 */ /* 0x000fe4000001ff00 */
[----:B------:R-:W-:-:S02]  /*0070*/  CS2R R12, SRZ ;  /* 0x00000000000c7805 */ /* 0x000fc4000001ff00 */
[----:B------:R-:W-:Y:S02]  /*0080*/  CS2R R10, SRZ ;  /* 0x00000000000a7805 */ /* 0x000fe4000001ff00 */
        /* <DEDUP_REMOVED lines=9> */
[----:B------:R-:W-:Y:S01]  /*0120*/  CS2R R40, SRZ ;  /* 0x0000000000287805 */ /* 0x000fe2000001ff00 */
[----:B0-----:R-:W-:Y:S01]  /*0130*/  UISETP.GE.AND UP0, UPT, UR13, 0x1, UPT ;  /* 0x000000010d00788c */ /* 0x001fe2000bf06270 */
        /* <DEDUP_REMOVED lines=12> */
[----:B------:R-:W-:Y:S01]  /*0200*/  CS2R R72, SRZ ;  /* 0x0000000000487805 */ /* 0x000fe2000001ff00 */
[----:B------:R-:W-:Y:S01]  /*0210*/  IMAD.MOV.U32 R55, RZ, RZ, RZ ;  /* 0x000000ffff377224 */ /* 0x000fe200078e00ff */
[----:B------:R-:W-:-:S02]  /*0220*/  CS2R R74, SRZ ;  /* 0x00000000004a7805 */ /* 0x000fc4000001ff00 */
[----:B------:R-:W-:Y:S01]  /*0230*/  CS2R R50, SRZ ;  /* 0x0000000000327805 */ /* 0x000fe2000001ff00 */
[----:B------:R-:W0:Y:S01]  /*0240*/  LDCU.64 UR14, c[0x0][0x358] ;  /* 0x00006b00ff0e77ac */ /* 0x000e220008000a00 */
[----:B------:R-:W-:Y:S05]  /*0250*/  BRA.U !UP0, `(.L_x_0) ;  /* 0x0000000908987547 */ /* 0x000fea000b800000 */
[----:B------:R-:W1:Y:S01]  /*0260*/  S2R R54, SR_TID.X ;  /* 0x0000000000367919 */ /* 0x000e620000002100 */
[----:B------:R-:W2:Y:S01]  /*0270*/  S2UR UR12, SR_CgaCtaId ;  /* 0x00000000000c79c3 */ /* 0x000ea20000008800 */
[----:B------:R-:W-:Y:S01]  /*0280*/  UMOV UR4, 0x400 ;  /* 0x0000040000047882 */ /* 0x000fe20000000000 */
[----:B------:R-:W3:Y:S01]  /*0290*/  LDCU.128 UR8, c[0x0][0x390] ;  /* 0x00007200ff0877ac */ /* 0x000ee20008000c00 */
[----:B------:R-:W-:-:S05]  /*02a0*/  UIADD3 UR5, UPT, UPT, UR4, 0x1000, URZ ;  /* 0x0000100004057890 */ /* 0x000fca000fffe0ff */
[----:B------:R-:W4:Y:S08]  /*02b0*/  S2UR UR6, SR_CTAID.Y ;  /* 0x00000000000679c3 */ /* 0x000f300000002600 */
[----:B------:R-:W5:Y:S01]  /*02c0*/  S2UR UR7, SR_CTAID.X ;  /* 0x00000000000779c3 */ /* 0x000f620000002500 */
[----:B--2---:R-:W-:-:S06]  /*02d0*/  ULEA UR12, UR12, UR5, 0x18 ;  /* 0x000000050c0c7291 */ /* 0x004fcc000f8ec0ff */
[----:B------:R-:W-:Y:S01]  /*02e0*/  IMAD.U32 R25, RZ, RZ, UR12 ;  /* 0x0000000cff197e24 */ /* 0x000fe2000f8e00ff */
[----:B-1----:R-:W-:Y:S01]  /*02f0*/  SHF.L.U32 R0, R54, 0x5, RZ ;  /* 0x0000000536007819 */ /* 0x002fe200000006ff */
[----:B----4-:R-:W-:Y:S01]  /*0300*/  USHF.L.U32 UR4, UR6, 0x7, URZ ;  /* 0x0000000706047899 */ /* 0x010fe200080006ff */
[----:B------:R-:W-:Y:S02]  /*0310*/  SHF.R.U32.HI R77, RZ, 0x7, R54 ;  /* 0x00000007ff4d7819 */ /* 0x000fe40000011636 */
[----:B------:R-:W-:Y:S01]  /*0320*/  LOP3.LUT R0, R0, 0x1e0, RZ, 0xc0, !PT ;  /* 0x000001e000007812 */ /* 0x000fe200078ec0ff */
[----:B------:R-:W-:Y:S01]  /*0330*/  UIMAD UR4, UR4, UR13, URZ ;  /* 0x0000000d040472a4 */ /* 0x000fe2000f8e02ff */
[----:B------:R-:W-:Y:S02]  /*0340*/  LOP3.LUT R78, R54, 0x7f, RZ, 0xc0, !PT ;  /* 0x0000007f364e7812 */ /* 0x000fe400078ec0ff */
[----:B------:R-:W-:Y:S01]  /*0350*/  IADD3 R76, PT, PT, R0, 0x10, R25 ;  /* 0x00000010004c7810 */ /* 0x000fe20007ffe019 */
[----:B-----5:R-:W-:Y:S01]  /*0360*/  USHF.L.U32 UR5, UR7, 0x7, URZ ;  /* 0x0000000707057899 */ /* 0x020fe200080006ff */
[----:B------:R-:W-:Y:S01]  /*0370*/  IMAD.MOV.U32 R0, RZ, RZ, RZ ;  /* 0x000000ffff007224 */ /* 0x000fe200078e00ff */
[----:B---3--:R-:W-:-:S02]  /*0380*/  UIMAD.WIDE UR6, UR4, 0x4, UR8 ;  /* 0x00000004040678a5 */ /* 0x008fc4000f8e0208 */
[----:B------:R-:W-:Y:S01]  /*0390*/  UIMAD.WIDE.U32 UR8, UR5, 0x4, UR10 ;  /* 0x00000004050878a5 */ /* 0x000fe2000f8e000a */
[----:B------:R-:W-:-:S11]  /*03a0*/  UMOV UR4, URZ ;  /* 0x000000ff00047c82 */ /* 0x000fd60008000000 */
.L_x_2:
[----:B------:R-:W1:Y:S01]  /*03b0*/  LDC R79, c[0x0][0x388] ;  /* 0x0000e200ff4f7b82 */ /* 0x000e620000000800 */
[----:B------:R-:W2:Y:S01]  /*03c0*/  LDCU UR10, c[0x0][0x384] ;  /* 0x00007080ff0a77ac */ /* 0x000ea20008000800 */
[----:B------:R-:W-:Y:S01]  /*03d0*/  SHF.R.U32.HI R24, RZ, 0x3, R54 ;  /* 0x00000003ff187819 */ /* 0x000fe20000011636 */
[----:B------:R-:W-:Y:S01]  /*03e0*/  IMAD.MOV.U32 R29, RZ, RZ, 0x4 ;  /* 0x00000004ff1d7424 */ /* 0x000fe200078e00ff */
[----:B------:R-:W-:Y:S01]  /*03f0*/  LOP3.LUT R25, R54, 0x7, RZ, 0xc0, !PT ;  /* 0x0000000736197812 */ /* 0x000fe200078ec0ff */
[----:B------:R-:W-:-:S04]  /*0400*/  HFMA2 R27, -RZ, RZ, 0, 2.384185791015625e-07 ;  /* 0x00000004ff1b7431 */ /* 0x000fc800000001ff */
[----:B-1----:R-:W-:Y:S02]  /*0410*/  IMAD R24, R24, R79, R25 ;  /* 0x0000004f18187224 */ /* 0x002fe400078e0219 */
[----:B------:R-:W-:Y:S02]  /*0420*/  IMAD.MOV.U32 R25, RZ, RZ, 0x4 ;  /* 0x00000004ff197424 */ /* 0x000fe400078e00ff */
[C---:B------:R-:W-:Y:S01]  /*0430*/  IMAD R52, R79.reuse, 0x40, R24 ;  /* 0x000000404f347824 */ /* 0x040fe200078e0218 */
[----:B------:R-:W-:Y:S01]  /*0440*/  LEA R26, R79, R24, 0x5 ;  /* 0x000000184f1a7211 */ /* 0x000fe200078e28ff */
[----:B------:R-:W-:-:S04]  /*0450*/  IMAD.WIDE.U32 R28, R24, R29, UR6 ;  /* 0x00000006181c7e25 */ /* 0x000fc8000f8e001d */
[----:B------:R-:W-:Y:S01]  /*0460*/  IMAD.WIDE.U32 R24, R52, R25, UR6 ;  /* 0x0000000634187e25 */ /* 0x000fe2000f8e0019 */
[----:B--2---:R-:W-:Y:S01]  /*0470*/  MOV R31, UR10 ;  /* 0x0000000a001f7c02 */ /* 0x004fe20008000f00 */
[----:B0-----:R-:W2:Y:S02]  /*0480*/  LDG.E R80, desc[UR14][R28.64] ;  /* 0x0000000e1c507981 */ /* 0x001ea4000c1e1900 */
[----:B------:R-:W-:Y:S02]  /*0490*/  IMAD R30, R77, UR10, R78 ;  /* 0x0000000a4d1e7c24 */ /* 0x000fe4000f8e024e */
[----:B------:R-:W-:Y:S01]  /*04a0*/  IMAD.U32 R83, RZ, RZ, UR10 ;  /* 0x0000000aff537e24 */ /* 0x000fe2000f8e00ff */
[----:B------:R0:W3:Y:S01]  /*04b0*/  LDG.E R82, desc[UR14][R24.64] ;  /* 0x0000000e18527981 */ /* 0x0000e2000c1e1900 */
[----:B------:R-:W-:Y:S01]  /*04c0*/  IMAD.WIDE.U32 R26, R26, R27, UR6 ;  /* 0x000000061a1a7e25 */ /* 0x000fe2000f8e001b */
[----:B------:R-:W-:-:S03]  /*04d0*/  LEA R52, R79, R52, 0x5 ;  /* 0x000000344f347211 */ /* 0x000fc600078e28ff */
[----:B------:R-:W-:Y:S01]  /*04e0*/  IMAD.U32 R84, RZ, RZ, UR10 ;  /* 0x0000000aff547e24 */ /* 0x000fe2000f8e00ff */
[----:B------:R1:W4:Y:S01]  /*04f0*/  LDG.E R81, desc[UR14][R26.64] ;  /* 0x0000000e1a517981 */ /* 0x000322000c1e1900 */
[----:B------:R-:W-:Y:S02]  /*0500*/  IMAD R83, R83, 0x4, R30 ;  /* 0x0000000453537824 */ /* 0x000fe400078e021e */
[----:B0-----:R-:W-:Y:S01]  /*0510*/  HFMA2 R25, -RZ, RZ, 0, 2.384185791015625e-07 ;  /* 0x00000004ff197431 */ /* 0x001fe200000001ff */
[----:B------:R-:W-:Y:S01]  /*0520*/  MOV R87, 0x4 ;  /* 0x0000000400577802 */ /* 0x000fe20000000f00 */
[----:B------:R-:W-:Y:S02]  /*0530*/  IMAD.MOV.U32 R53, RZ, RZ, 0x4 ;  /* 0x00000004ff357424 */ /* 0x000fe400078e00ff */
[----:B------:R-:W-:Y:S02]  /*0540*/  IMAD.MOV.U32 R85, RZ, RZ, 0x4 ;  /* 0x00000004ff557424 */ /* 0x000fe400078e00ff */
[----:B-1----:R-:W-:-:S02]  /*0550*/  IMAD.MOV.U32 R26, RZ, RZ, 0x4 ;  /* 0x00000004ff1a7424 */ /* 0x002fc400078e00ff */
[----:B------:R-:W-:Y:S02]  /*0560*/  IMAD R28, R31, 0x2, R30 ;  /* 0x000000021f1c7824 */ /* 0x000fe400078e021e */
[----:B------:R-:W-:Y:S02]  /*0570*/  IMAD R24, R84, 0x2, R83 ;  /* 0x0000000254187824 */ /* 0x000fe400078e0253 */
[----:B------:R-:W-:-:S04]  /*0580*/  IMAD.WIDE.U32 R52, R52, R53, UR6 ;  /* 0x0000000634347e25 */ /* 0x000fc8000f8e0035 */
[----:B------:R-:W-:Y:S02]  /*0590*/  IMAD.WIDE R30, R30, R85, UR8 ;  /* 0x000000081e1e7e25 */ /* 0x000fe4000f8e0255 */
[----:B------:R0:W5:Y:S02]  /*05a0*/  LDG.E R52, desc[UR14][R52.64] ;  /* 0x0000000e34347981 */ /* 0x000164000c1e1900 */
[----:B------:R-:W-:Y:S02]  /*05b0*/  IMAD.WIDE R28, R28, R87, UR8 ;  /* 0x000000081c1c7e25 */ /* 0x000fe4000f8e0257 */
[----:B------:R-:W5:Y:S02]  /*05c0*/  LDG.E R30, desc[UR14][R30.64] ;  /* 0x0000000e1e1e7981 */ /* 0x000f64000c1e1900 */
[----:B------:R-:W-:Y:S02]  /*05d0*/  IMAD.WIDE R26, R83, R26, UR8 ;  /* 0x00000008531a7e25 */ /* 0x000fe4000f8e021a */
[----:B------:R-:W5:Y:S02]  /*05e0*/  LDG.E R28, desc[UR14][R28.64] ;  /* 0x0000000e1c1c7981 */ /* 0x000f64000c1e1900 */
[----:B------:R-:W-:-:S02]  /*05f0*/  IMAD.WIDE R24, R24, R25, UR8 ;  /* 0x0000000818187e25 */ /* 0x000fc4000f8e0219 */
[----:B------:R-:W5:Y:S04]  /*0600*/  LDG.E R26, desc[UR14][R26.64] ;  /* 0x0000000e1a1a7981 */ /* 0x000f68000c1e1900 */
[----:B------:R1:W5:Y:S01]  /*0610*/  LDG.E R24, desc[UR14][R24.64] ;  /* 0x0000000e18187981 */ /* 0x000362000c1e1900 */
[----:B------:R-:W0:Y:S01]  /*0620*/  S2UR UR11, SR_CgaCtaId ;  /* 0x00000000000b79c3 */ /* 0x000e220000008800 */
[----:B------:R-:W-:Y:S01]  /*0630*/  UMOV UR5, 0x400 ;  /* 0x0000040000057882 */ /* 0x000fe20000000000 */
[----:B------:R-:W-:Y:S01]  /*0640*/  LEA R85, R54, UR12, 0x2 ;  /* 0x0000000c36557c11 */ /* 0x000fe2000f8e10ff */
[----:B0-----:R-:W-:-:S06]  /*0650*/  ULEA UR5, UR11, UR5, 0x18 ;  /* 0x000000050b057291 */ /* 0x001fcc000f8ec0ff */
[----:B------:R-:W-:Y:S02]  /*0660*/  LEA R83, R54, UR5, 0x2 ;  /* 0x0000000536537c11 */ /* 0x000fe4000f8e10ff */
[----:B------:R-:W1:Y:S01]  /*0670*/  S2R R54, SR_TID.X ;  /* 0x0000000000367919 */ /* 0x000e620000002100 */
[----:B------:R-:W-:Y:S01]  /*0680*/  MOV R53, R76 ;  /* 0x0000004c00357202 */ /* 0x000fe20000000f00 */
[----:B-1----:R-:W-:-:S05]  /*0690*/  IMAD.SHL.U32 R25, R54, 0x10, RZ ;  /* 0x0000001036197824 */ /* 0x002fca00078e00ff */
[----:B------:R-:W-:Y:S01]  /*06a0*/  LOP3.LUT R25, R25, 0x3f00, RZ, 0xc0, !PT ;  /* 0x00003f0019197812 */ /* 0x000fe200078ec0ff */
[----:B--2---:R0:W-:Y:S04]  /*06b0*/  STS [R83], R80 ;  /* 0x0000005053007388 */ /* 0x0041e80000000800 */
[----:B---3--:R1:W-:Y:S04]  /*06c0*/  STS [R83+0x800], R82 ;  /* 0x0008005253007388 */ /* 0x0083e80000000800 */
[----:B----4-:R1:W-:Y:S04]  /*06d0*/  STS [R83+0x400], R81 ;  /* 0x0004005153007388 */ /* 0x0103e80000000800 */
[----:B-----5:R1:W-:Y:S04]  /*06e0*/  STS [R83+0xc00], R52 ;  /* 0x000c003453007388 */ /* 0x0203e80000000800 */
[----:B------:R1:W-:Y:S04]  /*06f0*/  STS [R85], R30 ;  /* 0x0000001e55007388 */ /* 0x0003e80000000800 */
[----:B------:R1:W-:Y:S04]  /*0700*/  STS [R85+0x400], R28 ;  /* 0x0004001c55007388 */ /* 0x0003e80000000800 */
[----:B------:R1:W-:Y:S04]  /*0710*/  STS [R85+0x800], R26 ;  /* 0x0008001a55007388 */ /* 0x0003e80000000800 */
[----:B------:R1:W-:Y:S01]  /*0720*/  STS [R85+0xc00], R24 ;  /* 0x000c001855007388 */ /* 0x0003e20000000800 */
[----:B0-----:R-:W-:Y:S01]  /*0730*/  VIADD R80, R25, UR5 ;  /* 0x0000000519507c36 */ /* 0x001fe20008000000 */
[----:B------:R-:W-:Y:S01]  /*0740*/  UMOV UR5, 0x80 ;  /* 0x0000008000057882 */ /* 0x000fe20000000000 */
[----:B------:R-:W-:Y:S06]  /*0750*/  BAR.SYNC.DEFER_BLOCKING 0x0 ;  /* 0x0000000000007b1d */ /* 0x000fec0000010000 */
.L_x_1:
[----:B-1----:R-:W-:Y:S04]  /*0760*/  LDS R52, [R80+UR5+-0x80] ;  /* 0xffff800550347984 */ /* 0x002fe80008000800 */
[----:B------:R-:W0:Y:S04]  /*0770*/  LDS.128 R24, [R53+-0x10] ;  /* 0xfffff00035187984 */ /* 0x000e280000000c00 */
[----:B------:R1:W2:Y:S04]  /*0780*/  LDS.128 R28, [R53] ;  /* 0x00000000351c7984 */ /* 0x0002a80000000c00 */
[----:B------:R-:W3:Y:S04]  /*0790*/  LDS R82, [R80+UR5+-0x60] ;  /* 0xffffa00550527984 */ /* 0x000ee80008000800 */
[----:B------:R-:W4:Y:S01]  /*07a0*/  LDS R84, [R80+UR5+-0x40] ;  /* 0xffffc00550547984 */ /* 0x000f220008000800 */
[----:B-1----:R-:W-:-:S03]  /*07b0*/  VIADD R53, R53, 0x200 ;  /* 0x0000020035357836 */ /* 0x002fc60000000000 */
[----:B------:R-:W1:Y:S04]  /*07c0*/  LDS R86, [R80+UR5+-0x20] ;  /* 0xffffe00550567984 */ /* 0x000e680008000800 */
[----:B------:R-:W5:Y:S04]  /*07d0*/  LDS R88, [R80+UR5] ;  /* 0x0000000550587984 */ /* 0x000f680008000800 */
[----:B------:R-:W5:Y:S01]  /*07e0*/  LDS R90, [R80+UR5+0x40] ;  /* 0x00004005505a7984 */ /* 0x000f620008000800 */
[C---:B0-----:R-:W-:Y:S01]  /*07f0*/  FFMA R75, R52.reuse, R24, R75 ;  /* 0x00000018344b7223 */ /* 0x041fe2000000004b */
[C---:B------:R-:W-:Y:S01]  /*0800*/  FFMA R50, R52.reuse, R25, R50 ;  /* 0x0000001934327223 */ /* 0x040fe20000000032 */
[C---:B------:R-:W-:Y:S01]  /*0810*/  FFMA R51, R52.reuse, R26, R51 ;  /* 0x0000001a34337223 */ /* 0x040fe20000000033 */
[C---:B------:R-:W-:Y:S01]  /*0820*/  FFMA R74, R52.reuse, R27, R74 ;  /* 0x0000001b344a7223 */ /* 0x040fe2000000004a */
[C---:B--2---:R-:W-:Y:S01]  /*0830*/  FFMA R55, R52.reuse, R28, R55 ;  /* 0x0000001c34377223 */ /* 0x044fe20000000037 */
[C---:B------:R-:W-:Y:S01]  /*0840*/  FFMA R72, R52.reuse, R29, R72 ;  /* 0x0000001d34487223 */ /* 0x040fe20000000048 */
[C---:B------:R-:W-:Y:S01]  /*0850*/  FFMA R73, R52.reuse, R30, R73 ;  /* 0x0000001e34497223 */ /* 0x040fe20000000049 */
[----:B------:R-:W-:Y:S01]  /*0860*/  FFMA R70, R52, R31, R70 ;  /* 0x0000001f34467223 */ /* 0x000fe20000000046 */
[C---:B---3--:R-:W-:Y:S01]  /*0870*/  FFMA R71, R82.reuse, R24, R71 ;  /* 0x0000001852477223 */ /* 0x048fe20000000047 */
[C---:B------:R-:W-:Y:S01]  /*0880*/  FFMA R68, R82.reuse, R25, R68 ;  /* 0x0000001952447223 */ /* 0x040fe20000000044 */
[C---:B------:R-:W-:Y:S01]  /*0890*/  FFMA R69, R82.reuse, R26, R69 ;  /* 0x0000001a52457223 */ /* 0x040fe20000000045 */
[C---:B------:R-:W-:Y:S01]  /*08a0*/  FFMA R66, R82.reuse, R27, R66 ;  /* 0x0000001b52427223 */ /* 0x040fe20000000042 */
[C---:B------:R-:W-:Y:S01]  /*08b0*/  FFMA R67, R82.reuse, R28, R67 ;  /* 0x0000001c52437223 */ /* 0x040fe20000000043 */
[C---:B------:R-:W-:Y:S01]  /*08c0*/  FFMA R64, R82.reuse, R29, R64 ;  /* 0x0000001d52407223 */ /* 0x040fe20000000040 */
[C---:B------:R-:W-:Y:S01]  /*08d0*/  FFMA R65, R82.reuse, R30, R65 ;  /* 0x0000001e52417223 */ /* 0x040fe20000000041 */
[----:B------:R-:W-:Y:S01]  /*08e0*/  FFMA R62, R82, R31, R62 ;  /* 0x0000001f523e7223 */ /* 0x000fe2000000003e */
[----:B------:R-:W0:Y:S01]  /*08f0*/  LDS R52, [R80+UR5+0x20] ;  /* 0x0000200550347984 */ /* 0x000e220008000800 */
[C---:B----4-:R-:W-:Y:S01]  /*0900*/  FFMA R57, R84.reuse, R24, R57 ;  /* 0x0000001854397223 */ /* 0x050fe20000000039 */
[C---:B------:R-:W-:Y:S01]  /*0910*/  FFMA R60, R84.reuse, R25, R60 ;  /* 0x00000019543c7223 */ /* 0x040fe2000000003c */
[C---:B------:R-:W-:Y:S01]  /*0920*/  FFMA R63, R84.reuse, R26, R63 ;  /* 0x0000001a543f7223 */ /* 0x040fe2000000003f */
[----:B------:R-:W2:Y:S01]  /*0930*/  LDS R82, [R80+UR5+0x60] ;  /* 0x0000600550527984 */ /* 0x000ea20008000800 */
[----:B------:R-:W-:Y:S01]  /*0940*/  UIADD3 UR5, UPT, UPT, UR5, 0x4, URZ ;  /* 0x0000000405057890 */ /* 0x000fe2000fffe0ff */
[C---:B------:R-:W-:Y:S01]  /*0950*/  FFMA R58, R84.reuse, R27, R58 ;  /* 0x0000001b543a7223 */ /* 0x040fe2000000003a */
[C---:B------:R-:W-:Y:S01]  /*0960*/  FFMA R61, R84.reuse, R28, R61 ;  /* 0x0000001c543d7223 */ /* 0x040fe2000000003d */
[C---:B------:R-:W-:Y:S01]  /*0970*/  FFMA R56, R84.reuse, R29, R56 ;  /* 0x0000001d54387223 */ /* 0x040fe20000000038 */
[----:B------:R-:W-:Y:S01]  /*0980*/  UISETP.NE.AND UP0, UPT, UR5, 0xa0, UPT ;  /* 0x000000a00500788c */ /* 0x000fe2000bf05270 */
[C---:B------:R-:W-:Y:S01]  /*0990*/  FFMA R59, R84.reuse, R30, R59 ;  /* 0x0000001e543b7223 */ /* 0x040fe2000000003b */
[----:B------:R-:W-:Y:S01]  /*09a0*/  FFMA R48, R84, R31, R48 ;  /* 0x0000001f54307223 */ /* 0x000fe20000000030 */
[C---:B-1----:R-:W-:Y:S01]  /*09b0*/  FFMA R43, R86.reuse, R24, R43 ;  /* 0x00000018562b7223 */ /* 0x042fe2000000002b */
[C---:B------:R-:W-:Y:S01]  /*09c0*/  FFMA R46, R86.reuse, R25, R46 ;  /* 0x00000019562e7223 */ /* 0x040fe2000000002e */
[C---:B------:R-:W-:Y:S01]  /*09d0*/  FFMA R49, R86.reuse, R26, R49 ;  /* 0x0000001a56317223 */ /* 0x040fe20000000031 */
[C---:B------:R-:W-:Y:S01]  /*09e0*/  FFMA R44, R86.reuse, R27, R44 ;  /* 0x0000001b562c7223 */ /* 0x040fe2000000002c */
[C---:B------:R-:W-:Y:S01]  /*09f0*/  FFMA R47, R86.reuse, R28, R47 ;  /* 0x0000001c562f7223 */ /* 0x040fe2000000002f */
[C---:B------:R-:W-:Y:S01]  /*0a00*/  FFMA R42, R86.reuse, R29, R42 ;  /* 0x0000001d562a7223 */ /* 0x040fe2000000002a */
[C---:B------:R-:W-:Y:S01]  /*0a10*/  FFMA R45, R86.reuse, R30, R45 ;  /* 0x0000001e562d7223 */ /* 0x040fe2000000002d */
[----:B------:R-:W-:Y:S01]  /*0a20*/  FFMA R40, R86, R31, R40 ;  /* 0x0000001f56287223 */ /* 0x000fe20000000028 */
[C---:B-----5:R-:W-:Y:S01]  /*0a30*/  FFMA R35, R88.reuse, R24, R35 ;  /* 0x0000001858237223 */ /* 0x060fe20000000023 */
[C---:B------:R-:W-:Y:S01]  /*0a40*/  FFMA R38, R88.reuse, R25, R38 ;  /* 0x0000001958267223 */ /* 0x040fe20000000026 */
[C---:B------:R-:W-:Y:S01]  /*0a50*/  FFMA R41, R88.reuse, R26, R41 ;  /* 0x0000001a58297223 */ /* 0x040fe20000000029 */
[C---:B------:R-:W-:Y:S01]  /*0a60*/  FFMA R36, R88.reuse, R27, R36 ;  /* 0x0000001b58247223 */ /* 0x040fe20000000024 */
[C---:B------:R-:W-:Y:S01]  /*0a70*/  FFMA R39, R88.reuse, R28, R39 ;  /* 0x0000001c58277223 */ /* 0x040fe20000000027 */
[C---:B------:R-:W-:Y:S01]  /*0a80*/  FFMA R34, R88.reuse, R29, R34 ;  /* 0x0000001d58227223 */ /* 0x040fe20000000022 */
[C---:B------:R-:W-:Y:S01]  /*0a90*/  FFMA R37, R88.reuse, R30, R37 ;  /* 0x0000001e58257223 */ /* 0x040fe20000000025 */
[----:B------:R-:W-:Y:S01]  /*0aa0*/  FFMA R32, R88, R31, R32 ;  /* 0x0000001f58207223 */ /* 0x000fe20000000020 */
[C---:B------:R-:W-:Y:S01]  /*0ab0*/  FFMA R11, R90.reuse, R24, R11 ;  /* 0x000000185a0b7223 */ /* 0x040fe2000000000b */
[C---:B------:R-:W-:Y:S01]  /*0ac0*/  FFMA R14, R90.reuse, R25, R14 ;  /* 0x000000195a0e7223 */ /* 0x040fe2000000000e */
[C---:B------:R-:W-:Y:S01]  /*0ad0*/  FFMA R17, R90.reuse, R26, R17 ;  /* 0x0000001a5a117223 */ /* 0x040fe20000000011 */
[C---:B------:R-:W-:Y:S01]  /*0ae0*/  FFMA R12, R90.reuse, R27, R12 ;  /* 0x0000001b5a0c7223 */ /* 0x040fe2000000000c */
[C---:B------:R-:W-:Y:S01]  /*0af0*/  FFMA R15, R90.reuse, R28, R15 ;  /* 0x0000001c5a0f7223 */ /* 0x040fe2000000000f */
[C---:B------:R-:W-:Y:S01]  /*0b00*/  FFMA R10, R90.reuse, R29, R10 ;  /* 0x0000001d5a0a7223 */ /* 0x040fe2000000000a */
[C---:B------:R-:W-:Y:S01]  /*0b10*/  FFMA R13, R90.reuse, R30, R13 ;  /* 0x0000001e5a0d7223 */ /* 0x040fe2000000000d */
[----:B------:R-:W-:Y:S01]  /*0b20*/  FFMA R8, R90, R31, R8 ;  /* 0x0000001f5a087223 */ /* 0x000fe20000000008 */
[C---:B0-----:R-:W-:Y:S01]  /*0b30*/  FFMA R19, R52.reuse, R24, R19 ;  /* 0x0000001834137223 */ /* 0x041fe20000000013 */
[C---:B------:R-:W-:Y:S01]  /*0b40*/  FFMA R22, R52.reuse, R25, R22 ;  /* 0x0000001934167223 */ /* 0x040fe20000000016 */
[C---:B------:R-:W-:Y:S01]  /*0b50*/  FFMA R33, R52.reuse, R26, R33 ;  /* 0x0000001a34217223 */ /* 0x040fe20000000021 */
[C---:B------:R-:W-:Y:S01]  /*0b60*/  FFMA R20, R52.reuse, R27, R20 ;  /* 0x0000001b34147223 */ /* 0x040fe20000000014 */
[C---:B------:R-:W-:Y:S01]  /*0b70*/  FFMA R23, R52.reuse, R28, R23 ;  /* 0x0000001c34177223 */ /* 0x040fe20000000017 */
[C---:B------:R-:W-:Y:S01]  /*0b80*/  FFMA R18, R52.reuse, R29, R18 ;  /* 0x0000001d34127223 */ /* 0x040fe20000000012 */
[C---:B------:R-:W-:Y:S01]  /*0b90*/  FFMA R21, R52.reuse, R30, R21 ;  /* 0x0000001e34157223 */ /* 0x040fe20000000015 */
[----:B------:R-:W-:Y:S01]  /*0ba0*/  FFMA R16, R52, R31, R16 ;  /* 0x0000001f34107223 */ /* 0x000fe20000000010 */
[C---:B--2---:R-:W-:Y:S01]  /*0bb0*/  FFMA R9, R82.reuse, R24, R9 ;  /* 0x0000001852097223 */ /* 0x044fe20000000009 */
[C---:B------:R-:W-:Y:S01]  /*0bc0*/  FFMA R6, R82.reuse, R25, R6 ;  /* 0x0000001952067223 */ /* 0x040fe20000000006 */
[C---:B------:R-:W-:Y:S01]  /*0bd0*/  FFMA R7, R82.reuse, R26, R7 ;  /* 0x0000001a52077223 */ /* 0x040fe20000000007 */
[C---:B------:R-:W-:Y:S01]  /*0be0*/  FFMA R4, R82.reuse, R27, R4 ;  /* 0x0000001b52047223 */ /* 0x040fe20000000004 */
[C---:B------:R-:W-:Y:S01]  /*0bf0*/  FFMA R5, R82.reuse, R28, R5 ;  /* 0x0000001c52057223 */ /* 0x040fe20000000005 */
[C---:B------:R-:W-:Y:S01]  /*0c00*/  FFMA R2, R82.reuse, R29, R2 ;  /* 0x0000001d52027223 */ /* 0x040fe20000000002 */
[C---:B------:R-:W-:Y:S01]  /*0c10*/  FFMA R3, R82.reuse, R30, R3 ;  /* 0x0000001e52037223 */ /* 0x040fe20000000003 */
[----:B------:R-:W-:Y:S01]  /*0c20*/  FFMA R0, R82, R31, R0 ;  /* 0x0000001f52007223 */ /* 0x000fe20000000000 */
[----:B------:R-:W-:Y:S06]  /*0c30*/  BRA.U UP0, `(.L_x_1) ;  /* 0xfffffff900c87547 */ /* 0x000fec000b83ffff */
[----:B------:R-:W-:Y:S01]  /*0c40*/  UIADD3 UR4, UPT, UPT, UR4, 0x8, URZ ;  /* 0x0000000804047890 */ /* 0x000fe2000fffe0ff */
[----:B------:R-:W-:Y:S01]  /*0c50*/  BAR.SYNC.DEFER_BLOCKING 0x0 ;  /* 0x0000000000007b1d */ /* 0x000fe20000010000 */
[----:B------:R-:W-:Y:S02]  /*0c60*/  USHF.L.U32 UR5, UR10, 0x3, URZ ;  /* 0x000000030a057899 */ /* 0x000fe400080006ff */
[----:B------:R-:W-:Y:S02]  /*0c70*/  UIADD3 UR6, UP0, UPT, UR6, 0x20, URZ ;  /* 0x0000002006067890 */ /* 0x000fe4000ff1e0ff */
[----:B------:R-:W-:Y:S01]  /*0c80*/  ISETP.LE.AND P0, PT, R79, UR4, PT ;  /* 0x000000044f007c0c */ /* 0x000fe2000bf03270 */
[----:B------:R-:W-:Y:S02]  /*0c90*/  UIMAD.WIDE UR8, UR5, 0x4, UR8 ;  /* 0x00000004050878a5 */ /* 0x000fe4000f8e0208 */
[----:B------:R-:W-:-:S10]  /*0ca0*/  UIADD3.X UR7, UPT, UPT, URZ, UR7, URZ, UP0, !UPT ;  /* 0x00000007ff077290 */ /* 0x000fd400087fe4ff */
[----:B------:R-:W-:Y:S05]  /*0cb0*/  @!P0 BRA `(.L_x_2) ;  /* 0xfffffff400bc8947 */ /* 0x000fea000383ffff */
.L_x_0:
[----:B------:R-:W1:Y:S01]  /*0cc0*/  S2R R26, SR_TID.X ;  /* 0x00000000001a7919 */ /* 0x000e620000002100 */
[----:B------:R-:W2:Y:S01]  /*0cd0*/  S2UR UR6, SR_CTAID.X ;  /* 0x00000000000679c3 */ /* 0x000ea20000002500 */
[----:B------:R-:W3:Y:S01]  /*0ce0*/  LDCU.64 UR10, c[0x0][0x380] ;  /* 0x00007000ff0a77ac */ /* 0x000ee20008000a00 */
[----:B------:R-:W4:Y:S06]  /*0cf0*/  LDCU.64 UR12, c[0x0][0x3a8] ;  /* 0x00007500ff0c77ac */ /* 0x000f2c0008000a00 */
[----:B------:R-:W0:Y:S01]  /*0d00*/  S2UR UR5, SR_CTAID.Y ;  /* 0x00000000000579c3 */ /* 0x000e220000002600 */
[----:B--2---:R-:W-:Y:S01]  /*0d10*/  USHF.L.U32 UR4, UR6, 0x7, URZ ;  /* 0x0000000706047899 */ /* 0x004fe200080006ff */
[----:B-1----:R-:W-:Y:S01]  /*0d20*/  SHF.L.U32 R25, R26, 0x3, RZ ;  /* 0x000000031a197819 */ /* 0x002fe200000006ff */
[----:B0-----:R-:W-:Y:S01]  /*0d30*/  IMAD.U32 R27, RZ, RZ, UR5 ;  /* 0x00000005ff1b7e24 */ /* 0x001fe2000f8e00ff */
[----:B------:R-:W-:-:S02]  /*0d40*/  SHF.R.U32.HI R24, RZ, 0x1, R26 ;  /* 0x00000001ff187819 */ /* 0x000fc4000001161a */
[----:B------:R-:W-:Y:S02]  /*0d50*/  LOP3.LUT R25, R25, 0x78, RZ, 0xc0, !PT ;  /* 0x0000007819197812 */ /* 0x000fe400078ec0ff */
[----:B------:R-:W-:Y:S02]  /*0d60*/  LOP3.LUT R24, R24, 0x1f8, RZ, 0xc0, !PT ;  /* 0x000001f818187812 */ /* 0x000fe400078ec0ff */
[----:B------:R-:W-:Y:S02]  /*0d70*/  LOP3.LUT R80, R25, UR4, RZ, 0xfc, !PT ;  /* 0x0000000419507c12 */ /* 0x000fe4000f8efcff */
[----:B------:R-:W-:Y:S02]  /*0d80*/  LEA R78, R27, R24, 0x7 ;  /* 0x000000181b4e7211 */ /* 0x000fe400078e38ff */
[----:B---3--:R-:W-:Y:S02]  /*0d90*/  ISETP.GE.AND P0, PT, R80, UR11, PT ;  /* 0x0000000b50007c0c */ /* 0x008fe4000bf06270 */
[----:B------:R-:W-:-:S02]  /*0da0*/  SHF.R.U32.HI R24, RZ, 0x4, R26 ;  /* 0x00000004ff187819 */ /* 0x000fc4000001161a */
[----:B------:R-:W-:-:S03]  /*0db0*/  ISETP.LT.AND P0, PT, R78, UR10, !P0 ;  /* 0x0000000a4e007c0c */ /* 0x000fc6000c701270 */
[----:B------:R-:W-:-:S04]  /*0dc0*/  IMAD R24, R24, UR11, RZ ;  /* 0x0000000b18187c24 */ /* 0x000fc8000f8e02ff */
[----:B------:R-:W-:-:S06]  /*0dd0*/  IMAD R85, R24, 0x8, R25 ;  /* 0x0000000818557824 */ /* 0x000fcc00078e0219 */
[----:B------:R-:W-:Y:S01]  /*0de0*/  VOTEU.ANY UP0, P0 ;  /* 0x0000000000ff7886 */ /* 0x000fe20000000100 */
[----:B------:R-:W0:Y:S04]  /*0df0*/  @P0 LDC R30, c[0x0][0x3a0] ;  /* 0x0000e800ff1e0b82 */ /* 0x000e280000000800 */
[----:B------:R-:W-:-:S04]  /*0e00*/  @UP0 UIMAD UR7, UR5, UR11, UR6 ;  /* 0x0000000b050702a4 */ /* 0x000fc8000f8e0206 */
[----:B------:R-:W1:Y:S02]  /*0e10*/  @P0 LDC R31, c[0x0][0x38c] ;  /* 0x0000e300ff1f0b82 */ /* 0x000e640000000800 */
[----:B------:R-:W-:-:S05]  /*0e20*/  IMAD.U32 R26, RZ, RZ, UR7 ;  /* 0x00000007ff1a7e24 */ /* 0x000fca000f8e00ff */
[----:B------:R-:W-:-:S04]  /*0e30*/  @P0 SHF.L.U32 R26, R26, 0x7, RZ ;  /* 0x000000071a1a0819 */ /* 0x000fc800000006ff */
[----:B------:R-:W-:Y:S02]  /*0e40*/  @P0 SHF.R.S32.HI R24, RZ, 0x1f, R26 ;  /* 0x0000001fff180819 */ /* 0x000fe4000001141a */
[----:B------:R-:W-:-:S04]  /*0e50*/  @P0 IADD3 R25, P1, PT, R85, R26, RZ ;  /* 0x0000001a55190210 */ /* 0x000fc80007f3e0ff */
[----:B------:R-:W-:Y:S02]  /*0e60*/  @P0 LEA.HI.X.SX32 R24, R85, R24, 0x1, P1 ;  /* 0x0000001855180211 */ /* 0x000fe400008f0eff */
[----:B----4-:R-:W-:-:S04]  /*0e70*/  @P0 LEA R26, P1, R25, UR12, 0x2 ;  /* 0x0000000c191a0c11 */ /* 0x010fc8000f8210ff */
[----:B------:R-:W-:-:S05]  /*0e80*/  @P0 LEA.HI.X R27, R25, UR13, R24, 0x2, P1 ;  /* 0x0000000d191b0c11 */ /* 0x000fca00088f1418 */
[----:B------:R-:W0:Y:S01]  /*0e90*/  @P0 LDG.E R29, desc[UR14][R26.64] ;  /* 0x0000000e1a1d0981 */ /* 0x000e22000c1e1900 */
[----:B------:R-:W-:-:S04]  /*0ea0*/  IADD3 R24, PT, PT, R80, 0x1, RZ ;  /* 0x0000000150187810 */ /* 0x000fc80007ffe0ff */
[----:B------:R-:W-:-:S04]  /*0eb0*/  ISETP.GE.AND P2, PT, R24, UR11, PT ;  /* 0x0000000b18007c0c */ /* 0x000fc8000bf46270 */
[----:B------:R-:W-:Y:S02]  /*0ec0*/  ISETP.GE.OR P1, PT, R78, UR10, P2 ;  /* 0x0000000a4e007c0c */ /* 0x000fe40009726670 */
[----:B------:R-:W-:-:S11]  /*0ed0*/  P2R R79, PR, RZ, 0x4 ;  /* 0x00000004ff4f7803 */ /* 0x000fd60000000000 */
[----:B------:R-:W-:Y:S01]  /*0ee0*/  VOTEU.ALL UP0, P1 ;  /* 0x0000000000ff7886 */ /* 0x000fe20000800000 */
[----:B------:R-:W2:Y:S04]  /*0ef0*/  @!P1 LDC.64 R24, c[0x0][0x3a8] ;  /* 0x0000ea00ff189b82 */ /* 0x000ea80000000a00 */
[----:B------:R-:W-:-:S06]  /*0f00*/  @!UP0 UIMAD UR7, UR5, UR11, UR6 ;  /* 0x0000000b050782a4 */ /* 0x000fcc000f8e0206 */
[----:B------:R-:W-:-:S05]  /*0f10*/  IMAD.U32 R28, RZ, RZ, UR7 ;  /* 0x00000007ff1c7e24 */ /* 0x000fca000f8e00ff */
[----:B------:R-:W-:-:S04]  /*0f20*/  @!P1 SHF.L.U32 R28, R28, 0x7, RZ ;  /* 0x000000071c1c9819 */ /* 0x000fc800000006ff */
[----:B------:R-:W-:Y:S02]  /*0f30*/  @!P1 SHF.R.S32.HI R52, RZ, 0x1f, R28 ;  /* 0x0000001fff349819 */ /* 0x000fe4000001141c */
[----:B------:R-:W-:-:S04]  /*0f40*/  @!P1 IADD3 R53, P2, PT, R85, R28, RZ ;  /* 0x0000001c55359210 */ /* 0x000fc80007f5e0ff */
[----:B------:R-:W-:Y:S02]  /*0f50*/  @!P1 LEA.HI.X.SX32 R52, R85, R52, 0x1, P2 ;  /* 0x0000003455349211 */ /* 0x000fe400010f0eff */
[----:B--2---:R-:W-:Y:S01]  /*0f60*/  @!P1 LEA R28, P2, R53, R24, 0x2 ;  /* 0x00000018351c9211 */ /* 0x004fe200078410ff */
[----:B0-----:R-:W-:-:S03]  /*0f70*/  @P0 FMUL R24, R29, R30 ;  /* 0x0000001e1d180220 */ /* 0x001fc60000400000 */
[----:B------:R-:W-:Y:S02]  /*0f80*/  @!P1 LEA.HI.X R29, R53, R25, R52, 0x2, P2 ;  /* 0x00000019351d9211 */ /* 0x000fe400010f1434 */
[----:B------:R-:W0:Y:S01]  /*0f90*/  @!P1 LDC R52, c[0x0][0x38c] ;  /* 0x0000e300ff349b82 */ /* 0x000e220000000800 */
[----:B-1----:R-:W-:-:S05]  /*0fa0*/  @P0 FFMA R75, R75, R31, R24 ;  /* 0x0000001f4b4b0223 */ /* 0x002fca0000000018 */
[----:B------:R1:W-:Y:S02]  /*0fb0*/  @P0 STG.E desc[UR14][R26.64], R75 ;  /* 0x0000004b1a000986 */ /* 0x0003e4000c10190e */
[----:B------:R-:W2:Y:S02]  /*0fc0*/  @!P1 LDC R31, c[0x0][0x3a0] ;  /* 0x0000e800ff1f9b82 */ /* 0x000ea40000000800 */
[----:B------:R-:W2:Y:S01]  /*0fd0*/  @!P1 LDG.E R30, desc[UR14][R28.64+0x4] ;  /* 0x0000040e1c1e9981 */ /* 0x000ea2000c1e1900 */
[----:B------:R-:W-:-:S05]  /*0fe0*/  VIADD R24, R80, 0x2 ;  /* 0x0000000250187836 */ /* 0x000fca0000000000 */
[----:B------:R-:W-:-:S04]  /*0ff0*/  ISETP.GE.AND P3, PT, R24, UR11, PT ;  /* 0x0000000b18007c0c */ /* 0x000fc8000bf66270 */
[----:B------:R-:W-:Y:S02]  /*1000*/  ISETP.GE.OR P2, PT, R78, UR10, P3 ;  /* 0x0000000a4e007c0c */ /* 0x000fe40009f46670 */
[----:B------:R-:W-:-:S11]  /*1010*/  P2R R81, PR, RZ, 0x8 ;  /* 0x00000008ff517803 */ /* 0x000fd60000000000 */
[----:B------:R-:W-:Y:S01]  /*1020*/  VOTEU.ALL UP0, P2 ;  /* 0x0000000000ff7886 */ /* 0x000fe20001000000 */
[----:B------:R-:W3:Y:S04]  /*1030*/  @!P2 LDC.64 R24, c[0x0][0x3a8] ;  /* 0x0000ea00ff18ab82 */ /* 0x000ee80000000a00 */
[----:B------:R-:W-:-:S06]  /*1040*/  @!UP0 UIMAD UR7, UR5, UR11, UR6 ;  /* 0x0000000b050782a4 */ /* 0x000fcc000f8e0206 */
[----:B------:R-:W-:-:S05]  /*1050*/  MOV R53, UR7 ;  /* 0x0000000700357c02 */ /* 0x000fca0008000f00 */
[----:B-1----:R-:W-:Y:S02]  /*1060*/  @!P2 IMAD.SHL.U32 R26, R53, 0x80, RZ ;  /* 0x00000080351aa824 */ /* 0x002fe400078e00ff */
[----:B------:R-:W1:Y:S03]  /*1070*/  @!P2 LDC R53, c[0x0][0x3a0] ;  /* 0x0000e800ff35ab82 */ /* 0x000e660000000800 */
[----:B------:R-:W-:Y:S02]  /*1080*/  @!P2 SHF.R.S32.HI R54, RZ, 0x1f, R26 ;  /* 0x0000001fff36a819 */ /* 0x000fe4000001141a */
[----:B------:R-:W-:-:S04]  /*1090*/  @!P2 IADD3 R27, P0, PT, R85, R26, RZ ;  /* 0x0000001a551ba210 */ /* 0x000fc80007f1e0ff */
[----:B------:R-:W-:Y:S02]  /*10a0*/  @!P2 LEA.HI.X.SX32 R54, R85, R54, 0x1, P0 ;  /* 0x000000365536a211 */ /* 0x000fe400000f0eff */
[----:B---3--:R-:W-:-:S04]  /*10b0*/  @!P2 LEA R26, P0, R27, R24, 0x2 ;  /* 0x000000181b1aa211 */ /* 0x008fc800078010ff */
[----:B------:R-:W-:Y:S01]  /*10c0*/  @!P2 LEA.HI.X R27, R27, R25, R54, 0x2, P0 ;  /* 0x000000191b1ba211 */ /* 0x000fe200000f1436 */
[----:B--2---:R-:W-:-:S04]  /*10d0*/  @!P1 FMUL R31, R30, R31 ;  /* 0x0000001f1e1f9220 */ /* 0x004fc80000400000 */
[----:B0-----:R-:W-:Y:S01]  /*10e0*/  @!P1 FFMA R31, R50, R52, R31 ;  /* 0x00000034321f9223 */ /* 0x001fe2000000001f */
[----:B------:R-:W-:Y:S01]  /*10f0*/  IADD3 R24, PT, PT, R80, 0x3, RZ ;  /* 0x0000000350187810 */ /* 0x000fe20007ffe0ff */
[----:B------:R-:W0:Y:S03]  /*1100*/  @!P2 LDC R50, c[0x0][0x38c] ;  /* 0x0000e300ff32ab82 */ /* 0x000e260000000800 */
[----:B------:R2:W-:Y:S04]  /*1110*/  @!P1 STG.E desc[UR14][R28.64+0x4], R31 ;  /* 0x0000041f1c009986 */ /* 0x0005e8000c10190e */
[----:B------:R-:W1:Y:S01]  /*1120*/  @!P2 LDG.E R30, desc[UR14][R26.64+0x8] ;  /* 0x0000080e1a1ea981 */ /* 0x000e62000c1e1900 */
[----:B------:R-:W-:-:S04]  /*1130*/  ISETP.GE.AND P0, PT, R24, UR11, PT ;  /* 0x0000000b18007c0c */ /* 0x000fc8000bf06270 */
[----:B------:R-:W-:Y:S02]  /*1140*/  ISETP.GE.OR P3, PT, R78, UR10, P0 ;  /* 0x0000000a4e007c0c */ /* 0x000fe40008766670 */
[----:B------:R-:W-:-:S11]  /*1150*/  P2R R54, PR, RZ, 0x1 ;  /* 0x00000001ff367803 */ /* 0x000fd60000000000 */
[----:B------:R-:W-:Y:S01]  /*1160*/  VOTEU.ALL UP0, P3 ;  /* 0x0000000000ff7886 */ /* 0x000fe20001800000 */
[----:B------:R-:W3:Y:S04]  /*1170*/  @!P3 LDC.64 R24, c[0x0][0x3a8] ;  /* 0x0000ea00ff18bb82 */ /* 0x000ee80000000a00 */
[----:B------:R-:W-:Y:S01]  /*1180*/  @!UP0 UIMAD UR7, UR5, UR11, UR6 ;  /* 0x0000000b050782a4 */ /* 0x000fe2000f8e0206 */
[----:B--2---:R-:W-:-:S03]  /*1190*/  IADD3 R29, PT, PT, R80, 0x4, RZ ;  /* 0x00000004501d7810 */ /* 0x004fc60007ffe0ff */
[----:B------:R-:W2:Y:S02]  /*11a0*/  @!P3 LDC R75, c[0x0][0x3a0] ;  /* 0x0000e800ff4bbb82 */ /* 0x000ea40000000800 */
[----:B------:R-:W-:-:S05]  /*11b0*/  IMAD.U32 R52, RZ, RZ, UR7 ;  /* 0x00000007ff347e24 */ /* 0x000fca000f8e00ff */
[----:B------:R-:W-:Y:S01]  /*11c0*/  @!P3 SHF.L.U32 R28, R52, 0x7, RZ ;  /* 0x00000007341cb819 */ /* 0x000fe200000006ff */
[----:B------:R-:W4:Y:S03]  /*11d0*/  @!P3 LDC R77, c[0x0][0x38c] ;  /* 0x0000e300ff4dbb82 */ /* 0x000f260000000800 */
[----:B------:R-:W-:Y:S02]  /*11e0*/  @!P3 SHF.R.S32.HI R52, RZ, 0x1f, R28 ;  /* 0x0000001fff34b819 */ /* 0x000fe4000001141c */
[----:B------:R-:W-:-:S04]  /*11f0*/  @!P3 IADD3 R28, P1, PT, R85, R28, RZ ;  /* 0x0000001c551cb210 */ /* 0x000fc80007f3e0ff */
[----:B------:R-:W-:Y:S02]  /*1200*/  @!P3 LEA.HI.X.SX32 R52, R85, R52, 0x1, P1 ;  /* 0x000000345534b211 */ /* 0x000fe400008f0eff */
[----:B---3--:R-:W-:-:S04]  /*1210*/  @!P3 LEA R24, P1, R28, R24, 0x2 ;  /* 0x000000181c18b211 */ /* 0x008fc800078210ff */
[----:B------:R-:W-:Y:S01]  /*1220*/  @!P3 LEA.HI.X R25, R28, R25, R52, 0x2, P1 ;  /* 0x000000191c19b211 */ /* 0x000fe200008f1434 */
[----:B-1----:R-:W-:-:S04]  /*1230*/  @!P2 FMUL R30, R30, R53 ;  /* 0x000000351e1ea220 */ /* 0x002fc80000400000 */
[----:B0-----:R-:W-:-:S05]  /*1240*/  @!P2 FFMA R51, R51, R50, R30 ;  /* 0x000000323333a223 */ /* 0x001fca000000001e */
[----:B------:R0:W-:Y:S04]  /*1250*/  @!P2 STG.E desc[UR14][R26.64+0x8], R51 ;  /* 0x000008331a00a986 */ /* 0x0001e8000c10190e */
[----:B------:R-:W2:Y:S01]  /*1260*/  @!P3 LDG.E R28, desc[UR14][R24.64+0xc] ;  /* 0x00000c0e181cb981 */ /* 0x000ea2000c1e1900 */
[----:B------:R-:W-:Y:S02]  /*1270*/  UIMAD UR7, UR5, UR11, URZ ;  /* 0x0000000b050772a4 */ /* 0x000fe4000f8e02ff */
[----:B------:R-:W-:Y:S02]  /*1280*/  VIADD R30, R85, UR11 ;  /* 0x0000000b551e7c36 */ /* 0x000fe40008000000 */
[----:B------:R-:W-:Y:S02]  /*1290*/  ULEA UR4, UR7, UR4, 0x7 ;  /* 0x0000000407047291 */ /* 0x000fe4000f8e38ff */
[----:B------:R-:W-:-:S02]  /*12a0*/  UIADD3 UR7, UPT, UPT, UR7, UR6, URZ ;  /* 0x0000000607077290 */ /* 0x000fc4000fffe0ff */
[----:B------:R-:W-:Y:S02]  /*12b0*/  USHF.R.S32.HI UR8, URZ, 0x1f, UR4 ;  /* 0x0000001fff087899 */ /* 0x000fe40008011404 */
[----:B------:R-:W-:Y:S01]  /*12c0*/  IADD3 R31, P1, PT, R30, UR4, RZ ;  /* 0x000000041e1f7c10 */ /* 0x000fe2000ff3e0ff */
[----:B------:R-:W-:-:S03]  /*12d0*/  USHF.L.U32 UR7, UR7, 0x7, URZ ;  /* 0x0000000707077899 */ /* 0x000fc600080006ff */
[C---:B------:R-:W-:Y:S01]  /*12e0*/  LEA.HI.X.SX32 R50, R30.reuse, UR8, 0x1, P1 ;  /* 0x000000081e327c11 */ /* 0x040fe200088f0eff */
[----:B------:R-:W-:Y:S01]  /*12f0*/  VIADD R30, R30, UR11 ;  /* 0x0000000b1e1e7c36 */ /* 0x000fe20008000000 */
[----:B------:R-:W-:Y:S01]  /*1300*/  LEA R52, P2, R31, UR12, 0x2 ;  /* 0x0000000c1f347c11 */ /* 0x000fe2000f8410ff */
[----:B------:R-:W-:Y:S01]  /*1310*/  USHF.R.S32.HI UR8, URZ, 0x1f, UR7 ;  /* 0x0000001fff087899 */ /* 0x000fe20008011407 */
[----:B------:R-:W-:Y:S02]  /*1320*/  ISETP.GE.AND P1, PT, R29, UR11, PT ;  /* 0x0000000b1d007c0c */ /* 0x000fe4000bf26270 */
[----:B0-----:R-:W-:Y:S02]  /*1330*/  IADD3 R27, P4, PT, R30, UR7, RZ ;  /* 0x000000071e1b7c10 */ /* 0x001fe4000ff9e0ff */
[----:B------:R-:W-:Y:S02]  /*1340*/  LEA.HI.X R53, R31, UR13, R50, 0x2, P2 ;  /* 0x0000000d1f357c11 */ /* 0x000fe400090f1432 */
[----:B------:R-:W-:-:S02]  /*1350*/  ISETP.GE.OR P2, PT, R78, UR10, P1 ;  /* 0x0000000a4e007c0c */ /* 0x000fc40008f46670 */
[C---:B------:R-:W-:Y:S02]  /*1360*/  LEA.HI.X.SX32 R76, R30.reuse, UR8, 0x1, P4 ;  /* 0x000000081e4c7c11 */ /* 0x040fe4000a0f0eff */
[C---:B------:R-:W-:Y:S02]  /*1370*/  LEA R50, P4, R27.reuse, UR12, 0x2 ;  /* 0x0000000c1b327c11 */ /* 0x040fe4000f8810ff */
[----:B------:R-:W-:Y:S02]  /*1380*/  IADD3 R26, PT, PT, R30, UR11, RZ ;  /* 0x0000000b1e1a7c10 */ /* 0x000fe4000fffe0ff */
[----:B------:R-:W-:Y:S02]  /*1390*/  LEA.HI.X R51, R27, UR13, R76, 0x2, P4 ;  /* 0x0000000d1b337c11 */ /* 0x000fe4000a0f144c */
[----:B------:R-:W-:-:S03]  /*13a0*/  IADD3 R29, P4, PT, R26, UR7, RZ ;  /* 0x000000071a1d7c10 */ /* 0x000fc6000ff9e0ff */
[----:B------:R-:W-:Y:S01]  /*13b0*/  VOTEU.ALL UP0, P2 ;  /* 0x0000000000ff7886 */ /* 0x000fe20001000000 */
[C---:B------:R-:W-:Y:S01]  /*13c0*/  LEA.HI.X.SX32 R76, R26.reuse, UR8, 0x1, P4 ;  /* 0x000000081a4c7c11 */ /* 0x040fe2000a0f0eff */
[----:B------:R-:W-:Y:S01]  /*13d0*/  VIADD R26, R26, UR11 ;  /* 0x0000000b1a1a7c36 */ /* 0x000fe20008000000 */
[C---:B------:R-:W-:Y:S02]  /*13e0*/  LEA R30, P4, R29.reuse, UR12, 0x2 ;  /* 0x0000000c1d1e7c11 */ /* 0x040fe4000f8810ff */
[----:B------:R-:W-:Y:S02]  /*13f0*/  @!UP0 UIMAD UR4, UR5, UR11, UR6 ;  /* 0x0000000b050482a4 */ /* 0x000fe4000f8e0206 */
[----:B------:R-:W-:Y:S02]  /*1400*/  LEA.HI.X R31, R29, UR13, R76, 0x2, P4 ;  /* 0x0000000d1d1f7c11 */ /* 0x000fe4000a0f144c */
[----:B------:R-:W-:Y:S01]  /*1410*/  IADD3 R29, P4, PT, R26, UR7, RZ ;  /* 0x000000071a1d7c10 */ /* 0x000fe2000ff9e0ff */
[----:B--2---:R-:W-:-:S04]  /*1420*/  @!P3 FMUL R27, R28, R75 ;  /* 0x0000004b1c1bb220 */ /* 0x004fc80000400000 */
[----:B----4-:R-:W-:Y:S01]  /*1430*/  @!P3 FFMA R75, R74, R77, R27 ;  /* 0x0000004d4a4bb223 */ /* 0x010fe2000000001b */
[C---:B------:R-:W-:Y:S01]  /*1440*/  LEA.HI.X.SX32 R74, R26.reuse, UR8, 0x1, P4 ;  /* 0x000000081a4a7c11 */ /* 0x040fe2000a0f0eff */
[----:B------:R-:W-:Y:S01]  /*1450*/  VIADD R77, R26, UR11 ;  /* 0x0000000b1a4d7c36 */ /* 0x000fe20008000000 */
[C---:B------:R-:W-:Y:S02]  /*1460*/  LEA R28, P4, R29.reuse, UR12, 0x2 ;  /* 0x0000000c1d1c7c11 */ /* 0x040fe4000f8810ff */
[----:B------:R-:W-:Y:S01]  /*1470*/  MOV R27, UR4 ;  /* 0x00000004001b7c02 */ /* 0x000fe20008000f00 */
[----:B------:R0:W-:Y:S01]  /*1480*/  @!P3 STG.E desc[UR14][R24.64+0xc], R75 ;  /* 0x00000c4b1800b986 */ /* 0x0001e2000c10190e */
[----:B------:R-:W-:Y:S02]  /*1490*/  LEA.HI.X R29, R29, UR13, R74, 0x2, P4 ;  /* 0x0000000d1d1d7c11 */ /* 0x000fe4000a0f144a */
[----:B------:R-:W-:Y:S01]  /*14a0*/  @!P2 SHF.L.U32 R26, R27, 0x7, RZ ;  /* 0x000000071b1aa819 */ /* 0x000fe200000006ff */
[----:B------:R-:W-:Y:S01]  /*14b0*/  VIADD R27, R80, 0x5 ;  /* 0x00000005501b7836 */ /* 0x000fe20000000000 */
[----:B------:R-:W-:-:S02]  /*14c0*/  IADD3 R74, P3, PT, R77, UR7, RZ ;  /* 0x000000074d4a7c10 */ /* 0x000fc4000ff7e0ff */
[----:B------:R-:W-:Y:S02]  /*14d0*/  @!P2 SHF.R.S32.HI R88, RZ, 0x1f, R26 ;  /* 0x0000001fff58a819 */ /* 0x000fe4000001141a */
[----:B------:R-:W-:Y:S02]  /*14e0*/  @!P2 IADD3 R87, P4, PT, R85, R26, RZ ;  /* 0x0000001a5557a210 */ /* 0x000fe40007f9e0ff */
[----:B------:R-:W-:Y:S02]  /*14f0*/  LEA.HI.X.SX32 R83, R77, UR8, 0x1, P3 ;  /* 0x000000084d537c11 */ /* 0x000fe400098f0eff */
[C---:B------:R-:W-:Y:S02]  /*1500*/  LEA R26, P3, R74.reuse, UR12, 0x2 ;  /* 0x0000000c4a1a7c11 */ /* 0x040fe4000f8610ff */
[----:B------:R-:W-:Y:S02]  /*1510*/  ISETP.GE.AND P5, PT, R27, UR11, PT ;  /* 0x0000000b1b007c0c */ /* 0x000fe4000bfa6270 */
[----:B------:R-:W-:-:S02]  /*1520*/  LEA.HI.X R27, R74, UR13, R83, 0x2, P3 ;  /* 0x0000000d4a1b7c11 */ /* 0x000fc400098f1453 */
[----:B------:R-:W-:Y:S02]  /*1530*/  ISETP.GE.OR P3, PT, R78, UR10, P5 ;  /* 0x0000000a4e007c0c */ /* 0x000fe4000af66670 */
[----:B0-----:R-:W-:Y:S02]  /*1540*/  IADD3 R24, PT, PT, R80, 0x6, RZ ;  /* 0x0000000650187810 */ /* 0x001fe40007ffe0ff */
[----:B------:R-:W-:Y:S02]  /*1550*/  @!P2 LEA.HI.X.SX32 R88, R85, R88, 0x1, P4 ;  /* 0x000000585558a211 */ /* 0x000fe400020f0eff */
[----:B------:R-:W-:Y:S02]  /*1560*/  ISETP.GE.AND P0, PT, R24, UR11, PT ;  /* 0x0000000b18007c0c */ /* 0x000fe4000bf06270 */
[----:B------:R-:W-:Y:S02]  /*1570*/  P2R R83, PR, RZ, 0x20 ;  /* 0x00000020ff537803 */ /* 0x000fe40000000000 */
[----:B------:R-:W-:-:S02]  /*1580*/  P2R R82, PR, RZ, 0x1 ;  /* 0x00000001ff527803 */ /* 0x000fc40000000000 */
[----:B------:R-:W-:Y:S01]  /*1590*/  IADD3 R77, PT, PT, R77, UR11, RZ ;  /* 0x0000000b4d4d7c10 */ /* 0x000fe2000fffe0ff */
[----:B------:R-:W-:-:S05]  /*15a0*/  VOTEU.ALL UP0, P3 ;  /* 0x0000000000ff7886 */ /* 0x000fca0001800000 */
[----:B------:R-:W-:-:S06]  /*15b0*/  @!UP0 UIMAD UR4, UR5, UR11, UR6 ;  /* 0x0000000b050482a4 */ /* 0x000fcc000f8e0206 */
[----:B------:R-:W-:-:S05]  /*15c0*/  MOV R74, UR4 ;  /* 0x00000004004a7c02 */ /* 0x000fca0008000f00 */
[----:B------:R-:W-:-:S05]  /*15d0*/  @!P3 IMAD.SHL.U32 R74, R74, 0x80, RZ ;  /* 0x000000804a4ab824 */ /* 0x000fca00078e00ff */
[----:B------:R-:W-:Y:S02]  /*15e0*/  @!P3 SHF.R.S32.HI R76, RZ, 0x1f, R74 ;  /* 0x0000001fff4cb819 */ /* 0x000fe4000001144a */
[----:B------:R-:W-:-:S04]  /*15f0*/  @!P3 IADD3 R74, P4, PT, R85, R74, RZ ;  /* 0x0000004a554ab210 */ /* 0x000fc80007f9e0ff */
[----:B------:R-:W-:Y:S02]  /*1600*/  @!P3 LEA.HI.X.SX32 R76, R85, R76, 0x1, P4 ;  /* 0x0000004c554cb211 */ /* 0x000fe400020f0eff */
[----:B------:R-:W-:-:S13]  /*1610*/  ISETP.GE.OR P4, PT, R78, UR10, P0 ;  /* 0x0000000a4e007c0c */ /* 0x000fda0008786670 */
[----:B------:R-:W-:-:S05]  /*1620*/  VOTEU.ALL UP0, P4 ;  /* 0x0000000000ff7886 */ /* 0x000fca0002000000 */
[----:B------:R-:W-:-:S06]  /*1630*/  @!UP0 UIMAD UR4, UR5, UR11, UR6 ;  /* 0x0000000b050482a4 */ /* 0x000fcc000f8e0206 */
[----:B------:R-:W-:-:S05]  /*1640*/  IMAD.U32 R24, RZ, RZ, UR4 ;  /* 0x00000004ff187e24 */ /* 0x000fca000f8e00ff */
[----:B------:R-:W-:-:S04]  /*1650*/  @!P4 SHF.L.U32 R24, R24, 0x7, RZ ;  /* 0x000000071818c819 */ /* 0x000fc800000006ff */
[----:B------:R-:W-:Y:S02]  /*1660*/  @!P4 SHF.R.S32.HI R86, RZ, 0x1f, R24 ;  /* 0x0000001fff56c819 */ /* 0x000fe40000011418 */
[----:B------:R-:W-:Y:S01]  /*1670*/  @!P4 IADD3 R75, P5, PT, R85, R24, RZ ;  /* 0x00000018554bc210 */ /* 0x000fe20007fbe0ff */
[----:B------:R-:W-:-:S03]  /*1680*/  VIADD R24, R80, 0x7 ;  /* 0x0000000750187836 */ /* 0x000fc60000000000 */
[----:B------:R-:W-:Y:S02]  /*1690*/  @!P4 LEA.HI.X.SX32 R86, R85, R86, 0x1, P5 ;  /* 0x000000565556c211 */ /* 0x000fe400028f0eff */
[----:B------:R-:W-:-:S04]  /*16a0*/  ISETP.GE.AND P5, PT, R24, UR11, PT ;  /* 0x0000000b18007c0c */ /* 0x000fc8000bfa6270 */
[----:B------:R-:W-:-:S13]  /*16b0*/  ISETP.GE.OR P6, PT, R78, UR10, P5 ;  /* 0x0000000a4e007c0c */ /* 0x000fda000afc6670 */
[----:B------:R-:W-:-:S05]  /*16c0*/  VOTEU.ALL UP0, P6 ;  /* 0x0000000000ff7886 */ /* 0x000fca0003000000 */
[----:B------:R-:W-:-:S06]  /*16d0*/  @!UP0 UIMAD UR5, UR5, UR11, UR6 ;  /* 0x0000000b050582a4 */ /* 0x000fcc000f8e0206 */
[----:B------:R-:W-:-:S05]  /*16e0*/  MOV R84, UR5 ;  /* 0x0000000500547c02 */ /* 0x000fca0008000f00 */
[----:B------:R-:W-:-:S05]  /*16f0*/  @!P6 IMAD.SHL.U32 R84, R84, 0x80, RZ ;  /* 0x000000805454e824 */ /* 0x000fca00078e00ff */
[----:B------:R-:W-:Y:S02]  /*1700*/  @!P6 SHF.R.S32.HI R24, RZ, 0x1f, R84 ;  /* 0x0000001fff18e819 */ /* 0x000fe40000011454 */
[----:B------:R-:W-:-:S04]  /*1710*/  @!P6 IADD3 R84, P0, PT, R85, R84, RZ ;  /* 0x000000545554e210 */ /* 0x000fc80007f1e0ff */
[----:B------:R-:W-:Y:S02]  /*1720*/  @!P6 LEA.HI.X.SX32 R85, R85, R24, 0x1, P0 ;  /* 0x000000185555e211 */ /* 0x000fe400000f0eff */
[----:B------:R-:W0:Y:S02]  /*1730*/  @!P2 LDC.64 R24, c[0x0][0x3a8] ;  /* 0x0000ea00ff18ab82 */ /* 0x000e240000000a00 */
[----:B0-----:R-:W-:-:S04]  /*1740*/  @!P2 LEA R90, P0, R87, R24, 0x2 ;  /* 0x00000018575aa211 */ /* 0x001fc800078010ff */
[----:B------:R-:W-:Y:S02]  /*1750*/  @!P2 LEA.HI.X R91, R87, R25, R88, 0x2, P0 ;  /* 0x00000019575ba211 */ /* 0x000fe400000f1458 */
[C---:B------:R-:W-:Y:S01]  /*1760*/  IADD3 R25, P0, PT, R77.reuse, UR7, RZ ;  /* 0x000000074d197c10 */ /* 0x040fe2000ff1e0ff */
[----:B------:R-:W0:Y:S03]  /*1770*/  @!P2 LDC R87, c[0x0][0x3a0] ;  /* 0x0000e800ff57ab82 */ /* 0x000e260000000800 */
[----:B------:R-:W-:Y:S02]  /*1780*/  LEA.HI.X.SX32 R88, R77, UR8, 0x1, P0 ;  /* 0x000000084d587c11 */ /* 0x000fe400080f0eff */
[----:B------:R-:W-:-:S04]  /*1790*/  LEA R24, P0, R25, UR12, 0x2 ;  /* 0x0000000c19187c11 */ /* 0x000fc8000f8010ff */
[----:B------:R-:W-:Y:S02]  /*17a0*/  LEA.HI.X R25, R25, UR13, R88, 0x2, P0 ;  /* 0x0000000d19197c11 */ /* 0x000fe400080f1458 */
[----:B------:R-:W-:Y:S01]  /*17b0*/  ISETP.NE.AND P0, PT, R54, RZ, PT ;  /* 0x000000ff3600720c */ /* 0x000fe20003f05270 */
[----:B------:R-:W1:Y:S01]  /*17c0*/  @!P2 LDC R88, c[0x0][0x38c] ;  /* 0x0000e300ff58ab82 */ /* 0x000e620000000800 */
[----:B------:R-:W0:Y:S01]  /*17d0*/  @!P2 LDG.E R54, desc[UR14][R90.64+0x10] ;  /* 0x0000100e5a36a981 */ /* 0x000e22000c1e1900 */
[----:B------:R-:W-:Y:S02]  /*17e0*/  VIADD R77, R77, UR11 ;  /* 0x0000000b4d4d7c36 */ /* 0x000fe40008000000 */
[----:B0-----:R-:W-:-:S04]  /*17f0*/  @!P2 FMUL R54, R54, R87 ;  /* 0x000000573636a220 */ /* 0x001fc80000400000 */
[----:B-1----:R-:W-:Y:S02]  /*1800*/  @!P2 FFMA R87, R55, R88, R54 ;  /* 0x000000583757a223 */ /* 0x002fe40000000036 */
[----:B------:R-:W0:Y:S03]  /*1810*/  @!P3 LDC.64 R54, c[0x0][0x3a8] ;  /* 0x0000ea00ff36bb82 */ /* 0x000e260000000a00 */
[----:B------:R1:W-:Y:S05]  /*1820*/  @!P2 STG.E desc[UR14][R90.64+0x10], R87 ;  /* 0x000010575a00a986 */ /* 0x0003ea000c10190e */
[----:B-1----:R-:W1:Y:S01]  /*1830*/  @!P3 LDC R87, c[0x0][0x38c] ;  /* 0x0000e300ff57bb82 */ /* 0x002e620000000800 */
[----:B0-----:R-:W-:-:S04]  /*1840*/  @!P3 LEA R88, P2, R74, R54, 0x2 ;  /* 0x000000364a58b211 */ /* 0x001fc800078410ff */
[----:B------:R-:W-:Y:S02]  /*1850*/  @!P3 LEA.HI.X R89, R74, R55, R76, 0x2, P2 ;  /* 0x000000374a59b211 */ /* 0x000fe400010f144c */
[C---:B------:R-:W-:Y:S01]  /*1860*/  IADD3 R54, P2, PT, R77.reuse, UR7, RZ ;  /* 0x000000074d367c10 */ /* 0x040fe2000ff5e0ff */
[----:B------:R-:W0:Y:S03]  /*1870*/  @!P3 LDC R55, c[0x0][0x3a0] ;  /* 0x0000e800ff37bb82 */ /* 0x000e260000000800 */
[----:B------:R-:W-:Y:S02]  /*1880*/  LEA.HI.X.SX32 R77, R77, UR8, 0x1, P2 ;  /* 0x000000084d4d7c11 */ /* 0x000fe400090f0eff */
[----:B------:R-:W-:-:S04]  /*1890*/  LEA R76, P2, R54, UR12, 0x2 ;  /* 0x0000000c364c7c11 */ /* 0x000fc8000f8410ff */
[----:B------:R-:W-:Y:S02]  /*18a0*/  LEA.HI.X R77, R54, UR13, R77, 0x2, P2 ;  /* 0x0000000d364d7c11 */ /* 0x000fe400090f144d */
[----:B------:R-:W0:Y:S02]  /*18b0*/  @!P3 LDG.E R54, desc[UR14][R88.64+0x14] ;  /* 0x0000140e5836b981 */ /* 0x000e24000c1e1900 */
[----:B0-----:R-:W-:-:S04]  /*18c0*/  @!P3 FMUL R55, R54, R55 ;  /* 0x000000373637b220 */ /* 0x001fc80000400000 */
[----:B-1----:R-:W-:Y:S02]  /*18d0*/  @!P3 FFMA R87, R72, R87, R55 ;  /* 0x000000574857b223 */ /* 0x002fe40000000037 */
[----:B------:R-:W0:Y:S03]  /*18e0*/  @!P4 LDC.64 R54, c[0x0][0x3a8] ;  /* 0x0000ea00ff36cb82 */ /* 0x000e260000000a00 */
[----:B------:R-:W-:Y:S01]  /*18f0*/  @!P3 STG.E desc[UR14][R88.64+0x14], R87 ;  /* 0x000014575800b986 */ /* 0x000fe2000c10190e */
[----:B0-----:R-:W-:-:S04]  /*1900*/  @!P4 LEA R74, P2, R75, R54, 0x2 ;  /* 0x000000364b4ac211 */ /* 0x001fc800078410ff */
[----:B------:R-:W-:Y:S02]  /*1910*/  @!P4 LEA.HI.X R75, R75, R55, R86, 0x2, P2 ;  /* 0x000000374b4bc211 */ /* 0x000fe400010f1456 */
[----:B------:R-:W0:Y:S03]  /*1920*/  @!P6 LDC.64 R54, c[0x0][0x3a8] ;  /* 0x0000ea00ff36eb82 */ /* 0x000e260000000a00 */
[----:B------:R-:W2:Y:S01]  /*1930*/  @!P4 LDG.E R72, desc[UR14][R74.64+0x18] ;  /* 0x0000180e4a48c981 */ /* 0x000ea2000c1e1900 */
[----:B0-----:R-:W-:-:S04]  /*1940*/  @!P6 LEA R54, P2, R84, R54, 0x2 ;  /* 0x000000365436e211 */ /* 0x001fc800078410ff */
[----:B------:R-:W-:Y:S02]  /*1950*/  @!P6 LEA.HI.X R55, R84, R55, R85, 0x2, P2 ;  /* 0x000000375437e211 */ /* 0x000fe400010f1455 */
[----:B------:R-:W2:Y:S08]  /*1960*/  @!P4 LDC R85, c[0x0][0x3a0] ;  /* 0x0000e800ff55cb82 */ /* 0x000eb00000000800 */
[----:B------:R-:W0:Y:S01]  /*1970*/  @!P4 LDC R84, c[0x0][0x38c] ;  /* 0x0000e300ff54cb82 */ /* 0x000e220000000800 */
[----:B--2---:R-:W-:-:S04]  /*1980*/  @!P4 FMUL R72, R72, R85 ;  /* 0x000000554848c220 */ /* 0x004fc80000400000 */
[----:B0-----:R-:W-:-:S03]  /*1990*/  @!P4 FFMA R73, R73, R84, R72 ;  /* 0x000000544949c223 */ /* 0x001fc60000000048 */
[----:B------:R-:W0:Y:S02]  /*19a0*/  @!P6 LDC R84, c[0x0][0x38c] ;  /* 0x0000e300ff54eb82 */ /* 0x000e240000000800 */
[----:B------:R1:W-:Y:S04]  /*19b0*/  @!P4 STG.E desc[UR14][R74.64+0x18], R73 ;  /* 0x000018494a00c986 */ /* 0x0003e8000c10190e */
[----:B------:R-:W2:Y:S01]  /*19c0*/  @!P6 LDG.E R72, desc[UR14][R54.64+0x1c] ;  /* 0x00001c0e3648e981 */ /* 0x000ea2000c1e1900 */
[----:B------:R-:W-:Y:S02]  /*19d0*/  ISETP.NE.AND P4, PT, R81, RZ, PT ;  /* 0x000000ff5100720c */ /* 0x000fe40003f85270 */
[----:B------:R-:W2:Y:S01]  /*19e0*/  @!P6 LDC R81, c[0x0][0x3a0] ;  /* 0x0000e800ff51eb82 */ /* 0x000ea20000000800 */
[----:B------:R-:W-:Y:S01]  /*19f0*/  ISETP.GE.AND P2, PT, R80, UR11, PT ;  /* 0x0000000b50007c0c */ /* 0x000fe2000bf46270 */
[----:B--2---:R-:W-:-:S04]  /*1a00*/  @!P6 FMUL R81, R72, R81 ;  /* 0x000000514851e220 */ /* 0x004fc80000400000 */
[----:B0-----:R-:W-:Y:S01]  /*1a10*/  @!P6 FFMA R81, R70, R84, R81 ;  /* 0x000000544651e223 */ /* 0x001fe20000000051 */
[----:B------:R-:W-:-:S04]  /*1a20*/  IADD3 R70, PT, PT, R78, 0x1, RZ ;  /* 0x000000014e467810 */ /* 0x000fc80007ffe0ff */
[----:B------:R-:W-:Y:S01]  /*1a30*/  ISETP.GE.OR P3, PT, R70, UR10, P2 ;  /* 0x0000000a46007c0c */ /* 0x000fe20009766670 */
[----:B------:R0:W-:-:S12]  /*1a40*/  @!P6 STG.E desc[UR14][R54.64+0x1c], R81 ;  /* 0x00001c513600e986 */ /* 0x0001d8000c10190e */
[----:B------:R-:W2:Y:S01]  /*1a50*/  @!P3 LDG.E R72, desc[UR14][R52.64] ;  /* 0x0000000e3448b981 */ /* 0x000ea2000c1e1900 */
[----:B-1----:R-:W2:Y:S08]  /*1a60*/  @!P3 LDC R73, c[0x0][0x3a0] ;  /* 0x0000e800ff49bb82 */ /* 0x002eb00000000800 */
[----:B------:R-:W1:Y:S01]  /*1a70*/  @!P3 LDC R74, c[0x0][0x38c] ;  /* 0x0000e300ff4abb82 */ /* 0x000e620000000800 */
[----:B--2---:R-:W-:-:S04]  /*1a80*/  @!P3 FMUL R72, R72, R73 ;  /* 0x000000494848b220 */ /* 0x004fc80000400000 */
[----:B-1----:R-:W-:-:S05]  /*1a90*/  @!P3 FFMA R71, R71, R74, R72 ;  /* 0x0000004a4747b223 */ /* 0x002fca0000000048 */
[----:B------:R1:W-:Y:S01]  /*1aa0*/  @!P3 STG.E desc[UR14][R52.64], R71 ;  /* 0x000000473400b986 */ /* 0x0003e2000c10190e */
[----:B------:R-:W-:-:S04]  /*1ab0*/  ISETP.NE.AND P3, PT, R79, RZ, PT ;  /* 0x000000ff4f00720c */ /* 0x000fc80003f65270 */
[----:B------:R-:W-:-:S13]  /*1ac0*/  ISETP.GE.OR P3, PT, R70, UR10, P3 ;  /* 0x0000000a46007c0c */ /* 0x000fda0009f66670 */
[----:B0-----:R-:W2:Y:S01]  /*1ad0*/  @!P3 LDG.E R54, desc[UR14][R52.64+0x4] ;  /* 0x0000040e3436b981 */ /* 0x001ea2000c1e1900 */
[----:B------:R-:W2:Y:S08]  /*1ae0*/  @!P3 LDC R55, c[0x0][0x3a0] ;  /* 0x0000e800ff37bb82 */ /* 0x000eb00000000800 */
[----:B------:R-:W0:Y:S01]  /*1af0*/  @!P3 LDC R72, c[0x0][0x38c] ;  /* 0x0000e300ff48bb82 */ /* 0x000e220000000800 */
[----:B--2---:R-:W-:-:S04]  /*1b00*/  @!P3 FMUL R55, R54, R55 ;  /* 0x000000373637b220 */ /* 0x004fc80000400000 */
[----:B0-----:R-:W-:-:S05]  /*1b10*/  @!P3 FFMA R55, R68, R72, R55 ;  /* 0x000000484437b223 */ /* 0x001fca0000000037 */
[----:B------:R0:W-:Y:S01]  /*1b20*/  @!P3 STG.E desc[UR14][R52.64+0x4], R55 ;  /* 0x000004373400b986 */ /* 0x0001e2000c10190e */
[----:B------:R-:W-:-:S13]  /*1b30*/  ISETP.GE.OR P3, PT, R70, UR10, P4 ;  /* 0x0000000a46007c0c */ /* 0x000fda000a766670 */
[----:B------:R-:W2:Y:S01]  /*1b40*/  @!P3 LDG.E R54, desc[UR14][R52.64+0x8] ;  /* 0x0000080e3436b981 */ /* 0x000ea2000c1e1900 */
[----:B------:R-:W2:Y:S08]  /*1b50*/  @!P3 LDC R73, c[0x0][0x3a0] ;  /* 0x0000e800ff49bb82 */ /* 0x000eb00000000800 */
[----:B------:R-:W3:Y:S01]  /*1b60*/  @!P3 LDC R68, c[0x0][0x38c] ;  /* 0x0000e300ff44bb82 */ /* 0x000ee20000000800 */
[----:B--2---:R-:W-:-:S04]  /*1b70*/  @!P3 FMUL R54, R54, R73 ;  /* 0x000000493636b220 */ /* 0x004fc80000400000 */
[----:B---3--:R-:W-:-:S05]  /*1b80*/  @!P3 FFMA R69, R69, R68, R54 ;  /* 0x000000444545b223 */ /* 0x008fca0000000036 */
[----:B------:R2:W-:Y:S01]  /*1b90*/  @!P3 STG.E desc[UR14][R52.64+0x8], R69 ;  /* 0x000008453400b986 */ /* 0x0005e2000c10190e */
[----:B------:R-:W-:-:S13]  /*1ba0*/  ISETP.GE.OR P3, PT, R70, UR10, P0 ;  /* 0x0000000a46007c0c */ /* 0x000fda0008766670 */
[----:B------:R-:W0:Y:S01]  /*1bb0*/  @!P3 LDG.E R54, desc[UR14][R52.64+0xc] ;  /* 0x00000c0e3436b981 */ /* 0x000e22000c1e1900 */
[----:B-1----:R-:W0:Y:S08]  /*1bc0*/  @!P3 LDC R71, c[0x0][0x3a0] ;  /* 0x0000e800ff47bb82 */ /* 0x002e300000000800 */
[----:B------:R-:W1:Y:S01]  /*1bd0*/  @!P3 LDC R68, c[0x0][0x38c] ;  /* 0x0000e300ff44bb82 */ /* 0x000e620000000800 */
[----:B0-----:R-:W-:-:S04]  /*1be0*/  @!P3 FMUL R55, R54, R71 ;  /* 0x000000473637b220 */ /* 0x001fc80000400000 */
[----:B-1----:R-:W-:-:S05]  /*1bf0*/  @!P3 FFMA R55, R66, R68, R55 ;  /* 0x000000444237b223 */ /* 0x002fca0000000037 */
[----:B------:R0:W-:Y:S01]  /*1c00*/  @!P3 STG.E desc[UR14][R52.64+0xc], R55 ;  /* 0x00000c373400b986 */ /* 0x0001e2000c10190e */
[----:B------:R-:W-:-:S13]  /*1c10*/  ISETP.GE.OR P3, PT, R70, UR10, P1 ;  /* 0x0000000a46007c0c */ /* 0x000fda0008f66670 */
[----:B------:R-:W3:Y:S01]  /*1c20*/  @!P3 LDG.E R54, desc[UR14][R52.64+0x10] ;  /* 0x0000100e3436b981 */ /* 0x000ee2000c1e1900 */
[----:B------:R-:W3:Y:S08]  /*1c30*/  @!P3 LDC R71, c[0x0][0x3a0] ;  /* 0x0000e800ff47bb82 */ /* 0x000ef00000000800 */
[----:B------:R-:W1:Y:S01]  /*1c40*/  @!P3 LDC R66, c[0x0][0x38c] ;  /* 0x0000e300ff42bb82 */ /* 0x000e620000000800 */
[----:B------:R-:W-:Y:S01]  /*1c50*/  ISETP.NE.AND P6, PT, R83, RZ, PT ;  /* 0x000000ff5300720c */ /* 0x000fe20003fc5270 */
[----:B---3--:R-:W-:-:S04]  /*1c60*/  @!P3 FMUL R54, R54, R71 ;  /* 0x000000473636b220 */ /* 0x008fc80000400000 */
[----:B-1----:R-:W-:-:S05]  /*1c70*/  @!P3 FFMA R67, R67, R66, R54 ;  /* 0x000000424343b223 */ /* 0x002fca0000000036 */
[----:B------:R1:W-:Y:S01]  /*1c80*/  @!P3 STG.E desc[UR14][R52.64+0x10], R67 ;  /* 0x000010433400b986 */ /* 0x0003e2000c10190e */
[----:B------:R-:W-:-:S13]  /*1c90*/  ISETP.GE.OR P3, PT, R70, UR10, P6 ;  /* 0x0000000a46007c0c */ /* 0x000fda000b766670 */
[----:B------:R-:W0:Y:S01]  /*1ca0*/  @!P3 LDG.E R54, desc[UR14][R52.64+0x14] ;  /* 0x0000140e3436b981 */ /* 0x000e22000c1e1900 */
[----:B--2---:R-:W0:Y:S08]  /*1cb0*/  @!P3 LDC R69, c[0x0][0x3a0] ;  /* 0x0000e800ff45bb82 */ /* 0x004e300000000800 */
[----:B------:R-:W2:Y:S01]  /*1cc0*/  @!P3 LDC R66, c[0x0][0x38c] ;  /* 0x0000e300ff42bb82 */ /* 0x000ea20000000800 */
[----:B0-----:R-:W-:-:S04]  /*1cd0*/  @!P3 FMUL R55, R54, R69 ;  /* 0x000000453637b220 */ /* 0x001fc80000400000 */
[----:B--2---:R-:W-:-:S05]  /*1ce0*/  @!P3 FFMA R55, R64, R66, R55 ;  /* 0x000000424037b223 */ /* 0x004fca0000000037 */
[----:B------:R0:W-:Y:S01]  /*1cf0*/  @!P3 STG.E desc[UR14][R52.64+0x14], R55 ;  /* 0x000014373400b986 */ /* 0x0001e2000c10190e */
[----:B------:R-:W-:-:S04]  /*1d00*/  ISETP.NE.AND P3, PT, R82, RZ, PT ;  /* 0x000000ff5200720c */ /* 0x000fc80003f65270 */
        /* <DEDUP_REMOVED lines=11> */
[----:B0-----:R-:W-:Y:S01]  /*1dc0*/  @!P3 FMUL R55, R54, R67 ;  /* 0x000000433637b220 */ /* 0x001fe20000400000 */
[----:B------:R-:W-:-:S03]  /*1dd0*/  VIADD R54, R78, 0x2 ;  /* 0x000000024e367836 */ /* 0x000fc60000000000 */
[----:B-1----:R-:W-:-:S05]  /*1de0*/  @!P3 FFMA R55, R62, R64, R55 ;  /* 0x000000403e37b223 */ /* 0x002fca0000000037 */
[----:B------:R0:W-:Y:S01]  /*1df0*/  @!P3 STG.E desc[UR14][R52.64+0x1c], R55 ;  /* 0x00001c373400b986 */ /* 0x0001e2000c10190e */
[----:B------:R-:W-:-:S13]  /*1e00*/  ISETP.GE.OR P3, PT, R54, UR10, P2 ;  /* 0x0000000a36007c0c */ /* 0x000fda0009766670 */
[----:B------:R-:W3:Y:S01]  /*1e10*/  @!P3 LDG.E R62, desc[UR14][R50.64] ;  /* 0x0000000e323eb981 */ /* 0x000ee2000c1e1900 */
[----:B--2---:R-:W3:Y:S08]  /*1e20*/  @!P3 LDC R65, c[0x0][0x3a0] ;  /* 0x0000e800ff41bb82 */ /* 0x004ef00000000800 */
[----:B------:R-:W1:Y:S01]  /*1e30*/  @!P3 LDC R64, c[0x0][0x38c] ;  /* 0x0000e300ff40bb82 */ /* 0x000e620000000800 */
[----:B---3--:R-:W-:-:S04]  /*1e40*/  @!P3 FMUL R62, R62, R65 ;  /* 0x000000413e3eb220 */ /* 0x008fc80000400000 */
[----:B-1----:R-:W-:-:S05]  /*1e50*/  @!P3 FFMA R57, R57, R64, R62 ;  /* 0x000000403939b223 */ /* 0x002fca000000003e */
[----:B------:R1:W-:Y:S01]  /*1e60*/  @!P3 STG.E desc[UR14][R50.64], R57 ;  /* 0x000000393200b986 */ /* 0x0003e2000c10190e */
[----:B------:R-:W-:-:S04]  /*1e70*/  ISETP.NE.AND P3, PT, R79, RZ, PT ;  /* 0x000000ff4f00720c */ /* 0x000fc80003f65270 */
[----:B------:R-:W-:-:S13]  /*1e80*/  ISETP.GE.OR P3, PT, R54, UR10, P3 ;  /* 0x0000000a36007c0c */ /* 0x000fda0009f66670 */
[----:B------:R-:W2:Y:S01]  /*1e90*/  @!P3 LDG.E R62, desc[UR14][R50.64+0x4] ;  /* 0x0000040e323eb981 */ /* 0x000ea2000c1e1900 */
[----:B0-----:R-:W2:Y:S08]  /*1ea0*/  @!P3 LDC R53, c[0x0][0x3a0] ;  /* 0x0000e800ff35bb82 */ /* 0x001eb00000000800 */
[----:B------:R-:W0:Y:S01]  /*1eb0*/  @!P3 LDC R52, c[0x0][0x38c] ;  /* 0x0000e300ff34bb82 */ /* 0x000e220000000800 */
[----:B--2---:R-:W-:-:S04]  /*1ec0*/  @!P3 FMUL R53, R62, R53 ;  /* 0x000000353e35b220 */ /* 0x004fc80000400000 */
[----:B0-----:R-:W-:-:S05]  /*1ed0*/  @!P3 FFMA R53, R60, R52, R53 ;  /* 0x000000343c35b223 */ /* 0x001fca0000000035 */
[----:B------:R0:W-:Y:S01]  /*1ee0*/  @!P3 STG.E desc[UR14][R50.64+0x4], R53 ;  /* 0x000004353200b986 */ /* 0x0001e2000c10190e */
[----:B------:R-:W-:-:S13]  /*1ef0*/  ISETP.GE.OR P3, PT, R54, UR10, P4 ;  /* 0x0000000a36007c0c */ /* 0x000fda000a766670 */
[----:B------:R-:W2:Y:S01]  /*1f00*/  @!P3 LDG.E R52, desc[UR14][R50.64+0x8] ;  /* 0x0000080e3234b981 */ /* 0x000ea2000c1e1900 */
[----:B------:R-:W2:Y:S08]  /*1f10*/  @!P3 LDC R55, c[0x0][0x3a0] ;  /* 0x0000e800ff37bb82 */ /* 0x000eb00000000800 */
[----:B-1----:R-:W1:Y:S01]  /*1f20*/  @!P3 LDC R57, c[0x0][0x38c] ;  /* 0x0000e300ff39bb82 */ /* 0x002e620000000800 */
[----:B--2---:R-:W-:-:S04]  /*1f30*/  @!P3 FMUL R52, R52, R55 ;  /* 0x000000373434b220 */ /* 0x004fc80000400000 */
[----:B-1----:R-:W-:-:S05]  /*1f40*/  @!P3 FFMA R63, R63, R57, R52 ;  /* 0x000000393f3fb223 */ /* 0x002fca0000000034 */
[----:B------:R-:W-:Y:S01]  /*1f50*/  @!P3 STG.E desc[UR14][R50.64+0x8], R63 ;  /* 0x0000083f3200b986 */ /* 0x000fe2000c10190e */
[----:B------:R-:W-:-:S13]  /*1f60*/  ISETP.GE.OR P3, PT, R54, UR10, P0 ;  /* 0x0000000a36007c0c */ /* 0x000fda0008766670 */
[----:B------:R-:W0:Y:S01]  /*1f70*/  @!P3 LDG.E R52, desc[UR14][R50.64+0xc] ;  /* 0x00000c0e3234b981 */ /* 0x000e22000c1e1900 */
[----:B------:R-:W0:Y:S08]  /*1f80*/  @!P3 LDC R55, c[0x0][0x3a0] ;  /* 0x0000e800ff37bb82 */ /* 0x000e300000000800 */
[----:B------:R-:W1:Y:S01]  /*1f90*/  @!P3 LDC R57, c[0x0][0x38c] ;  /* 0x0000e300ff39bb82 */ /* 0x000e620000000800 */
[----:B0-----:R-:W-:-:S04]  /*1fa0*/  @!P3 FMUL R53, R52, R55 ;  /* 0x000000373435b220 */ /* 0x001fc80000400000 */
[----:B-1----:R-:W-:-:S05]  /*1fb0*/  @!P3 FFMA R53, R58, R57, R53 ;  /* 0x000000393a35b223 */ /* 0x002fca0000000035 */
[----:B------:R0:W-:Y:S01]  /*1fc0*/  @!P3 STG.E desc[UR14][R50.64+0xc], R53 ;  /* 0x00000c353200b986 */ /* 0x0001e2000c10190e */
[----:B------:R-:W-:-:S13]  /*1fd0*/  ISETP.GE.OR P3, PT, R54, UR10, P1 ;  /* 0x0000000a36007c0c */ /* 0x000fda0008f66670 */
[----:B------:R-:W2:Y:S01]  /*1fe0*/  @!P3 LDG.E R52, desc[UR14][R50.64+0x10] ;  /* 0x0000100e3234b981 */ /* 0x000ea2000c1e1900 */
[----:B------:R-:W2:Y:S08]  /*1ff0*/  @!P3 LDC R55, c[0x0][0x3a0] ;  /* 0x0000e800ff37bb82 */ /* 0x000eb00000000800 */
[----:B------:R-:W1:Y:S01]  /*2000*/  @!P3 LDC R57, c[0x0][0x38c] ;  /* 0x0000e300ff39bb82 */ /* 0x000e620000000800 */
        /* <DEDUP_REMOVED lines=10> */
[----:B------:R-:W-:-:S04]  /*20b0*/  ISETP.NE.AND P3, PT, R82, RZ, PT ;  /* 0x000000ff5200720c */ /* 0x000fc80003f65270 */
        /* <DEDUP_REMOVED lines=12> */
[----:B-1----:R-:W-:Y:S01]  /*2180*/  @!P3 FFMA R53, R48, R54, R53 ;  /* 0x000000363035b223 */ /* 0x002fe20000000035 */
[----:B------:R-:W-:-:S04]  /*2190*/  IADD3 R48, PT, PT, R78, 0x3, RZ ;  /* 0x000000034e307810 */ /* 0x000fc80007ffe0ff */
[----:B------:R0:W-:Y:S01]  /*21a0*/  @!P3 STG.E desc[UR14][R50.64+0x1c], R53 ;  /* 0x00001c353200b986 */ /* 0x0001e2000c10190e */
[----:B------:R-:W-:-:S13]  /*21b0*/  ISETP.GE.OR P3, PT, R48, UR10, P2 ;  /* 0x0000000a30007c0c */ /* 0x000fda0009766670 */
[----:B------:R-:W2:Y:S01]  /*21c0*/  @!P3 LDG.E R52, desc[UR14][R30.64] ;  /* 0x0000000e1e34b981 */ /* 0x000ea2000c1e1900 */
[----:B------:R-:W2:Y:S08]  /*21d0*/  @!P3 LDC R55, c[0x0][0x3a0] ;  /* 0x0000e800ff37bb82 */ /* 0x000eb00000000800 */
[----:B------:R-:W1:Y:S01]  /*21e0*/  @!P3 LDC R54, c[0x0][0x38c] ;  /* 0x0000e300ff36bb82 */ /* 0x000e620000000800 */
[----:B--2---:R-:W-:-:S04]  /*21f0*/  @!P3 FMUL R52, R52, R55 ;  /* 0x000000373434b220 */ /* 0x004fc80000400000 */
        /* <DEDUP_REMOVED lines=25> */
[----:B------:R-:W3:Y:S01]  /*2390*/  @!P3 LDG.E R44, desc[UR14][R30.64+0x10] ;  /* 0x0000100e1e2cb981 */ /* 0x000ee2000c1e1900 */
[----:B0-----:R-:W3:Y:S08]  /*23a0*/  @!P3 LDC R51, c[0x0][0x3a0] ;  /* 0x0000e800ff33bb82 */ /* 0x001ef00000000800 */
[----:B------:R-:W0:Y:S01]  /*23b0*/  @!P3 LDC R46, c[0x0][0x38c] ;  /* 0x0000e300ff2ebb82 */ /* 0x000e220000000800 */
[----:B---3--:R-:W-:-:S04]  /*23c0*/  @!P3 FMUL R44, R44, R51 ;  /* 0x000000332c2cb220 */ /* 0x008fc80000400000 */
[----:B0-----:R-:W-:-:S05]  /*23d0*/  @!P3 FFMA R47, R47, R46, R44 ;  /* 0x0000002e2f2fb223 */ /* 0x001fca000000002c */
[----:B------:R0:W-:Y:S01]  /*23e0*/  @!P3 STG.E desc[UR14][R30.64+0x10], R47 ;  /* 0x0000102f1e00b986 */ /* 0x0001e2000c10190e */
[----:B------:R-:W-:-:S13]  /*23f0*/  ISETP.GE.OR P3, PT, R48, UR10, P6 ;  /* 0x0000000a30007c0c */ /* 0x000fda000b766670 */
        /* <DEDUP_REMOVED lines=15> */
[----:B------:R-:W1:Y:S01]  /*24f0*/  @!P3 LDG.E R42, desc[UR14][R30.64+0x1c] ;  /* 0x00001c0e1e2ab981 */ /* 0x000e62000c1e1900 */
[----:B0-----:R-:W1:Y:S08]  /*2500*/  @!P3 LDC R47, c[0x0][0x3a0] ;  /* 0x0000e800ff2fbb82 */ /* 0x001e700000000800 */
[----:B------:R-:W0:Y:S01]  /*2510*/  @!P3 LDC R44, c[0x0][0x38c] ;  /* 0x0000e300ff2cbb82 */ /* 0x000e220000000800 */
[----:B-1----:R-:W-:-:S04]  /*2520*/  @!P3 FMUL R43, R42, R47 ;  /* 0x0000002f2a2bb220 */ /* 0x002fc80000400000 */
[----:B0-----:R-:W-:Y:S01]  /*2530*/  @!P3 FFMA R43, R40, R44, R43 ;  /* 0x0000002c282bb223 */ /* 0x001fe2000000002b */
[----:B------:R-:W-:-:S04]  /*2540*/  VIADD R40, R78, 0x4 ;  /* 0x000000044e287836 */ /* 0x000fc80000000000 */
        /* <DEDUP_REMOVED lines=56> */
[----:B0-----:R-:W-:Y:S01]  /*28d0*/  @!P3 FMUL R31, R30, R35 ;  /* 0x000000231e1fb220 */ /* 0x001fe20000400000 */
[----:B------:R-:W-:-:S03]  /*28e0*/  IADD3 R30, PT, PT, R78, 0x5, RZ ;  /* 0x000000054e1e7810 */ /* 0x000fc60007ffe0ff */
        /* <DEDUP_REMOVED lines=25> */
[----:B------:R-:W2:Y:S01]  /*2a80*/  @!P3 LDG.E R19, desc[UR14][R26.64+0xc] ;  /* 0x00000c0e1a13b981 */ /* 0x000ea2000c1e1900 */
[----:B------:R-:W2:Y:S08]  /*2a90*/  @!P3 LDC R22, c[0x0][0x3a0] ;  /* 0x0000e800ff16bb82 */ /* 0x000eb00000000800 */
[----:B------:R-:W1:Y:S01]  /*2aa0*/  @!P3 LDC R28, c[0x0][0x38c] ;  /* 0x0000e300ff1cbb82 */ /* 0x000e620000000800 */
[----:B--2---:R-:W-:-:S04]  /*2ab0*/  @!P3 FMUL R19, R19, R22 ;  /* 0x000000161313b220 */ /* 0x004fc80000400000 */
[----:B-1----:R-:W-:-:S05]  /*2ac0*/  @!P3 FFMA R19, R20, R28, R19 ;  /* 0x0000001c1413b223 */ /* 0x002fca0000000013 */
[----:B------:R1:W-:Y:S01]  /*2ad0*/  @!P3 STG.E desc[UR14][R26.64+0xc], R19 ;  /* 0x00000c131a00b986 */ /* 0x0003e2000c10190e */
        /* <DEDUP_REMOVED lines=8> */
[----:B------:R-:W1:Y:S01]  /*2b60*/  @!P3 LDG.E R20, desc[UR14][R26.64+0x14] ;  /* 0x0000140e1a14b981 */ /* 0x000e62000c1e1900 */
[----:B------:R-:W1:Y:S08]  /*2b70*/  @!P3 LDC R29, c[0x0][0x3a0] ;  /* 0x0000e800ff1dbb82 */ /* 0x000e700000000800 */
[----:B------:R-:W2:Y:S01]  /*2b80*/  @!P3 LDC R22, c[0x0][0x38c] ;  /* 0x0000e300ff16bb82 */ /* 0x000ea20000000800 */
[----:B-1----:R-:W-:-:S04]  /*2b90*/  @!P3 FMUL R19, R20, R29 ;  /* 0x0000001d1413b220 */ /* 0x002fc80000400000 */
        /* <DEDUP_REMOVED lines=73> */
[----:B------:R-:W-:-:S04]  /*3030*/  IADD3 R78, PT, PT, R78, 0x7, RZ ;  /* 0x000000074e4e7810 */ /* 0x000fc80007ffe0ff */
[C---:B------:R-:W-:Y:S02]  /*3040*/  ISETP.GE.OR P2, PT, R78.reuse, UR10, P2 ;  /* 0x0000000a4e007c0c */ /* 0x040fe40009746670 */
[C---:B------:R-:W-:Y:S02]  /*3050*/  ISETP.GE.OR P4, PT, R78.reuse, UR10, P4 ;  /* 0x0000000a4e007c0c */ /* 0x040fe4000a786670 */
[C---:B------:R-:W-:Y:S02]  /*3060*/  ISETP.GE.OR P0, PT, R78.reuse, UR10, P0 ;  /* 0x0000000a4e007c0c */ /* 0x040fe40008706670 */
[C---:B------:R-:W-:Y:S02]  /*3070*/  ISETP.GE.OR P1, PT, R78.reuse, UR10, P1 ;  /* 0x0000000a4e007c0c */ /* 0x040fe40008f26670 */
[----:B------:R-:W-:Y:S02]  /*3080*/  ISETP.GE.OR P6, PT, R78, UR10, P6 ;  /* 0x0000000a4e007c0c */ /* 0x000fe4000b7c6670 */
[----:B------:R-:W-:Y:S01]  /*3090*/  P2R R27, PR, RZ, 0x20 ;  /* 0x00000020ff1b7803 */ /* 0x000fe20000000000 */
[----:B-1----:R-:W-:-:S02]  /*30a0*/  @!P3 FMUL R11, R10, R15 ;  /* 0x0000000f0a0bb220 */ /* 0x002fc40000400000 */
[----:B------:R-:W1:Y:S02]  /*30b0*/  @!P2 LDC R16, c[0x0][0x38c] ;  /* 0x0000e300ff10ab82 */ /* 0x000e640000000800 */
[----:B0-----:R-:W-:-:S05]  /*30c0*/  @!P3 FFMA R11, R8, R12, R11 ;  /* 0x0000000c080bb223 */ /* 0x001fca000000000b */
[----:B------:R0:W-:Y:S01]  /*30d0*/  @!P3 STG.E desc[UR14][R24.64+0x1c], R11 ;  /* 0x00001c0b1800b986 */ /* 0x0001e2000c10190e */
[----:B------:R-:W-:Y:S01]  /*30e0*/  ISETP.NE.AND P3, PT, R79, RZ, PT ;  /* 0x000000ff4f00720c */ /* 0x000fe20003f65270 */
[----:B------:R-:W3:Y:S02]  /*30f0*/  @!P4 LDC R19, c[0x0][0x3a0] ;  /* 0x0000e800ff13cb82 */ /* 0x000ee40000000800 */
[----:B------:R-:W4:Y:S01]  /*3100*/  @!P2 LDG.E R8, desc[UR14][R76.64] ;  /* 0x0000000e4c08a981 */ /* 0x000f22000c1e1900 */
[----:B------:R-:W-:-:S03]  /*3110*/  ISETP.GE.OR P3, PT, R78, UR10, P3 ;  /* 0x0000000a4e007c0c */ /* 0x000fc60009f66670 */
[----:B------:R0:W5:Y:S02]  /*3120*/  @!P4 LDG.E R12, desc[UR14][R76.64+0x8] ;  /* 0x0000080e4c0cc981 */ /* 0x000164000c1e1900 */
[----:B------:R-:W1:Y:S02]  /*3130*/  @!P4 LDC R20, c[0x0][0x38c] ;  /* 0x0000e300ff14cb82 */ /* 0x000e640000000800 */
[----:B--2---:R2:W5:Y:S04]  /*3140*/  @!P0 LDG.E R13, desc[UR14][R76.64+0xc] ;  /* 0x00000c0e4c0d8981 */ /* 0x004568000c1e1900 */
[----:B------:R2:W5:Y:S01]  /*3150*/  @!P1 LDG.E R14, desc[UR14][R76.64+0x10] ;  /* 0x0000100e4c0e9981 */ /* 0x000562000c1e1900 */
[----:B------:R-:W-:Y:S01]  /*3160*/  ISETP.NE.AND P5, PT, R82, RZ, PT ;  /* 0x000000ff5200720c */ /* 0x000fe20003fa5270 */
[----:B0-----:R-:W4:Y:S02]  /*3170*/  @!P2 LDC R11, c[0x0][0x3a0] ;  /* 0x0000e800ff0bab82 */ /* 0x001f240000000800 */
[----:B------:R-:W2:Y:S04]  /*3180*/  @!P3 LDG.E R10, desc[UR14][R76.64+0x4] ;  /* 0x0000040e4c0ab981 */ /* 0x000ea8000c1e1900 */
[----:B------:R0:W5:Y:S01]  /*3190*/  @!P6 LDG.E R15, desc[UR14][R76.64+0x14] ;  /* 0x0000140e4c0fe981 */ /* 0x000162000c1e1900 */
[----:B------:R-:W-:Y:S01]  /*31a0*/  ISETP.GE.OR P5, PT, R78, UR10, P5 ;  /* 0x0000000a4e007c0c */ /* 0x000fe2000afa6670 */
[----:B------:R-:W2:Y:S03]  /*31b0*/  @!P3 LDC R17, c[0x0][0x3a0] ;  /* 0x0000e800ff11bb82 */ /* 0x000ea60000000800 */
[----:B------:R-:W-:-:S02]  /*31c0*/  P2R R28, PR, RZ, 0x20 ;  /* 0x00000020ff1c7803 */ /* 0x000fc40000000000 */
[----:B------:R-:W-:-:S03]  /*31d0*/  ISETP.NE.AND P5, PT, R27, RZ, PT ;  /* 0x000000ff1b00720c */ /* 0x000fc60003fa5270 */
[----:B------:R-:W0:Y:S01]  /*31e0*/  @!P3 LDC R18, c[0x0][0x38c] ;  /* 0x0000e300ff12bb82 */ /* 0x000e220000000800 */
[----:B------:R-:W-:-:S07]  /*31f0*/  ISETP.GE.OR P5, PT, R78, UR10, P5 ;  /* 0x0000000a4e007c0c */ /* 0x000fce000afa6670 */
[----:B------:R-:W0:Y:S01]  /*3200*/  @!P0 LDC R22, c[0x0][0x3a0] ;  /* 0x0000e800ff168b82 */ /* 0x000e220000000800 */
[----:B------:R-:W-:Y:S02]  /*3210*/  P2R R27, PR, RZ, 0x20 ;  /* 0x00000020ff1b7803 */ /* 0x000fe40000000000 */
[----:B------:R-:W-:-:S05]  /*3220*/  ISETP.NE.AND P5, PT, R28, RZ, PT ;  /* 0x000000ff1c00720c */ /* 0x000fca0003fa5270 */
[----:B------:R-:W0:Y:S08]  /*3230*/  @!P0 LDC R21, c[0x0][0x38c] ;  /* 0x0000e300ff158b82 */ /* 0x000e300000000800 */
[----:B------:R-:W0:Y:S08]  /*3240*/  @!P1 LDC R23, c[0x0][0x3a0] ;  /* 0x0000e800ff179b82 */ /* 0x000e300000000800 */
[----:B------:R-:W0:Y:S08]  /*3250*/  @!P1 LDC R24, c[0x0][0x38c] ;  /* 0x0000e300ff189b82 */ /* 0x000e300000000800 */
[----:B------:R-:W0:Y:S08]  /*3260*/  @!P6 LDC R26, c[0x0][0x3a0] ;  /* 0x0000e800ff1aeb82 */ /* 0x000e300000000800 */
[----:B------:R-:W0:Y:S01]  /*3270*/  @!P6 LDC R25, c[0x0][0x38c] ;  /* 0x0000e300ff19eb82 */ /* 0x000e220000000800 */
[----:B------:R-:W-:Y:S01]  /*3280*/  BSSY.RECONVERGENT B0, `(.L_x_3) ;  /* 0x000000b000007945 */ /* 0x000fe20003800200 */
[----:B----4-:R-:W-:-:S04]  /*3290*/  @!P2 FMUL R8, R8, R11 ;  /* 0x0000000b0808a220 */ /* 0x010fc80000400000 */
[----:B-1----:R-:W-:Y:S01]  /*32a0*/  @!P2 FFMA R9, R9, R16, R8 ;  /* 0x000000100909a223 */ /* 0x002fe20000000008 */
[----:B--2---:R-:W-:Y:S01]  /*32b0*/  @!P3 FMUL R11, R10, R17 ;  /* 0x000000110a0bb220 */ /* 0x004fe20000400000 */
[----:B0--3--:R-:W-:Y:S06]  /*32c0*/  @P5 BRA `(.L_x_4) ;  /* 0x0000000000185947 */ /* 0x009fec0003800000 */
[----:B------:R-:W2:Y:S01]  /*32d0*/  LDG.E R8, desc[UR14][R76.64+0x18] ;  /* 0x0000180e4c087981 */ /* 0x000ea2000c1e1900 */
[----:B------:R-:W2:Y:S01]  /*32e0*/  LDCU UR4, c[0x0][0x3a0] ;  /* 0x00007400ff0477ac */ /* 0x000ea20008000800 */
[----:B------:R-:W0:Y:S01]  /*32f0*/  LDCU UR5, c[0x0][0x38c] ;  /* 0x00007180ff0577ac */ /* 0x000e220008000800 */
[----:B--2---:R-:W-:-:S04]  /*3300*/  FMUL R8, R8, UR4 ;  /* 0x0000000408087c20 */ /* 0x004fc80008400000 */
[----:B0-----:R-:W-:-:S05]  /*3310*/  FFMA R3, R3, UR5, R8 ;  /* 0x0000000503037c23 */ /* 0x001fca0008000008 */
[----:B------:R0:W-:Y:S02]  /*3320*/  STG.E desc[UR14][R76.64+0x18], R3 ;  /* 0x000018034c007986 */ /* 0x0001e4000c10190e */
.L_x_4:
[----:B------:R-:W-:Y:S05]  /*3330*/  BSYNC.RECONVERGENT B0 ;  /* 0x0000000000007941 */ /* 0x000fea0003800200 */
.L_x_3:
[----:B------:R-:W-:Y:S01]  /*3340*/  ISETP.NE.AND P5, PT, R27, RZ, PT ;  /* 0x000000ff1b00720c */ /* 0x000fe20003fa5270 */
[----:B-----5:R-:W-:Y:S01]  /*3350*/  @!P4 FMUL R12, R12, R19 ;  /* 0x000000130c0cc220 */ /* 0x020fe20000400000 */
[----:B------:R-:W-:Y:S01]  /*3360*/  @!P0 FMUL R13, R13, R22 ;  /* 0x000000160d0d8220 */ /* 0x000fe20000400000 */
[----:B------:R-:W-:Y:S01]  /*3370*/  @!P1 FMUL R14, R14, R23 ;  /* 0x000000170e0e9220 */ /* 0x000fe20000400000 */
[----:B------:R-:W-:Y:S01]  /*3380*/  @!P6 FMUL R15, R15, R26 ;  /* 0x0000001a0f0fe220 */ /* 0x000fe20000400000 */
[----:B------:R-:W-:Y:S01]  /*3390*/  @!P3 FFMA R11, R6, R18, R11 ;  /* 0x00000012060bb223 */ /* 0x000fe2000000000b */
[----:B------:R-:W-:Y:S01]  /*33a0*/  @!P4 FFMA R7, R7, R20, R12 ;  /* 0x000000140707c223 */ /* 0x000fe2000000000c */
[----:B------:R-:W-:Y:S01]  /*33b0*/  @!P0 FFMA R13, R4, R21, R13 ;  /* 0x00000015040d8223 */ /* 0x000fe2000000000d */
[----:B------:R-:W-:Y:S01]  /*33c0*/  @!P1 FFMA R5, R5, R24, R14 ;  /* 0x0000001805059223 */ /* 0x000fe2000000000e */
[----:B------:R-:W-:Y:S01]  /*33d0*/  @!P6 FFMA R15, R2, R25, R15 ;  /* 0x00000019020fe223 */ /* 0x000fe2000000000f */
[----:B------:R1:W-:Y:S04]  /*33e0*/  @!P2 STG.E desc[UR14][R76.64], R9 ;  /* 0x000000094c00a986 */ /* 0x0003e8000c10190e */
[----:B------:R1:W-:Y:S04]  /*33f0*/  @!P3 STG.E desc[UR14][R76.64+0x4], R11 ;  /* 0x0000040b4c00b986 */ /* 0x0003e8000c10190e */
[----:B------:R1:W-:Y:S04]  /*3400*/  @!P4 STG.E desc[UR14][R76.64+0x8], R7 ;  /* 0x000008074c00c986 */ /* 0x0003e8000c10190e */
[----:B------:R1:W-:Y:S04]  /*3410*/  @!P0 STG.E desc[UR14][R76.64+0xc], R13 ;  /* 0x00000c0d4c008986 */ /* 0x0003e8000c10190e */
[----:B------:R1:W-:Y:S04]  /*3420*/  @!P1 STG.E desc[UR14][R76.64+0x10], R5 ;  /* 0x000010054c009986 */ /* 0x0003e8000c10190e */
[----:B------:R1:W-:Y:S01]  /*3430*/  @!P6 STG.E desc[UR14][R76.64+0x14], R15 ;  /* 0x0000140f4c00e986 */ /* 0x0003e2000c10190e */
[----:B------:R-:W-:Y:S05]  /*3440*/  @P5 EXIT ;  /* 0x000000000000594d */ /* 0x000fea0003800000 */
[----:B------:R-:W0:Y:S01]  /*3450*/  LDG.E R2, desc[UR14][R76.64+0x1c] ;  /* 0x00001c0e4c027981 */ /* 0x000e22000c1e1900 */
[----:B------:R-:W0:Y:S01]  /*3460*/  LDCU UR4, c[0x0][0x3a0] ;  /* 0x00007400ff0477ac */ /* 0x000e220008000800 */
[----:B------:R-:W2:Y:S01]  /*3470*/  LDCU UR5, c[0x0][0x38c] ;  /* 0x00007180ff0577ac */ /* 0x000ea20008000800 */
[----:B0-----:R-:W-:-:S04]  /*3480*/  FMUL R3, R2, UR4 ;  /* 0x0000000402037c20 */ /* 0x001fc80008400000 */
[----:B--2---:R-:W-:-:S05]  /*3490*/  FFMA R3, R0, UR5, R3 ;  /* 0x0000000500037c23 */ /* 0x004fca0008000003 */
[----:B------:R-:W-:Y:S01]  /*34a0*/  STG.E desc[UR14][R76.64+0x1c], R3 ;  /* 0x00001c034c007986 */ /* 0x000fe2000c10190e */
[----:B------:R-:W-:Y:S05]  /*34b0*/  EXIT ;  /* 0x000000000000794d */ /* 0x000fea0003800000 */
.L_x_5:
[----:B------:R-:W-:-:S00]  /*34c0*/  BRA `(.L_x_5) ;  /* 0xfffffffc00fc7947 */ /* 0x000fc0000383ffff */
[----:B------:R-:W-:-:S00]  /*34d0*/  NOP ;  /* 0x0000000000007918 */ /* 0x000fc00000000000 */
        /* <DEDUP_REMOVED lines=10> */
.L_x_6:


//--------------------- .nv.shared._Z25sgemm_smem_2DThreadTilingiiifPKfS0_fPf --------------------------
	.section	.nv.shared._Z25sgemm_smem_2DThreadTilingiiifPKfS0_fPf,"aw",@nobits
	.sectionflags	@""
	.align	4
.nv.shared._Z25sgemm_smem_2DThreadTilingiiifPKfS0_fPf:
	.zero		9216


//--------------------- .nv.shared.reserved.0     --------------------------
	.section	.nv.shared.reserved.0,"aw",@nobits
	.weak		__nv_reservedSMEM_offset_0_alias
	.size		__nv_reservedSMEM_offset_0_alias, 0, 64
	.other		__nv_reservedSMEM_offset_0_alias,@"STO_CUDA_RESERVED_SHARED STV_DEFAULT"
__nv_reservedSMEM_offset_0_alias:
	.zero		0
	.zero		64


//--------------------- .nv.constant0._Z25sgemm_smem_2DThreadTilingiiifPKfS0_fPf --------------------------
	.section	.nv.constant0._Z25sgemm_smem_2DThreadTilingiiifPKfS0_fPf,"a",@progbits
	.sectionflags	@""
	.align	4
.nv.constant0._Z25sgemm_smem_2DThreadTilingiiifPKfS0_fPf:
	.zero		944


//--------------------- SYMBOLS --------------------------

	.type		.nv.reservedSmem.offset0,@object
	.size		.nv.reservedSmem.offset0,0x4
	.type		.nv.reservedSmem.cap,@object
	.size		.nv.reservedSmem.cap,0x4
